	.target	sm_90a

	.elftype	@"ET_EXEC"


//--------------------- .note.nv.tkinfo           --------------------------
	.section	.note.nv.tkinfo,"",@"SHT_NOTE"
	.sectionflags	@"SHF_NOTE_NV_TKINFO"
	.tkinfo
        /*0018*/ 	.word	0x00000002
        /*0030*/ 	.string	""
        /*0030*/ 	.string	"ptxas"
        /*0030*/ 	.string	"Cuda compilation tools, release 13.0, V13.0.88"
        /*0030*/ 	.string	"Build cuda_13.0.r13.0/compiler.36424714_0"
        /*0030*/ 	.string	"-arch sm_90a -m 64 "



//--------------------- .note.nv.cuinfo           --------------------------
	.section	.note.nv.cuinfo,"",@"SHT_NOTE"
	.sectionflags	@"SHF_NOTE_NV_CUINFO"
        /*0018*/ 	.short	0x0002
        /*001a*/ 	.short	0x005a
        /*001c*/ 	.short	0x0082
	.zero		2


//--------------------- .nv.info                  --------------------------
	.section	.nv.info,"",@"SHT_CUDA_INFO"
	.align	4


	//----- nvinfo : EIATTR_REGCOUNT
	.align		4
        /*0000*/ 	.byte	0x04, 0x2f
        /*0002*/ 	.short	(.L_15 - .L_14)
	.align		4
.L_14:
        /*0004*/ 	.word	index@(_ZN7cutlass13device_kernelINS_4gemm6kernel13GemmUniversalIN4cute5tupleIJiiiiEEENS1_10collective13CollectiveMmaINS1_34MainloopSm90TmaGmmaWarpSpecializedILi22ENS5_IJNS4_1CILi1EEESB_SB_EEENS1_35KernelTmaWarpSpecializedCooperativeEEENS5_IJNSA_ILi128EEENSA_ILi192EEENSA_ILi16EEEEEENS_6half_tENS5_IJlSB_lEEESJ_SK_NS4_8TiledMMAINS4_8MMA_AtomIJNS4_4SM904GMMA26MMA_64x192x16_F32F16F16_SSILNSO_5MajorE0ELSQ_0ELNSO_7ScaleInE1ELSR_1EEEEEENS4_6LayoutINS5_IJNSA_ILi2EEESB_SB_EEENS5_IJSB_NSA_ILi0EEESX_EEEEENS5_IJNS4_10UnderscoreES10_S10_EEEEENS4_13SM90_TMA_LOADENS4_14ComposedLayoutINS4_7SwizzleILi1ELi4ELi3EEENS4_18smem_ptr_flag_bitsILi16EEENSU_INS5_IJNSA_ILi8EEESH_EEENS5_IJSH_SB_EEEEEEEvNS4_8identityES13_S1D_vS1E_EENS_8epilogue10collective6detail29Sm90TmaWarpSpecializedAdapterINS1H_15DefaultEpilogueISJ_SK_SK_NS1G_6thread17LinearCombinationISJ_Li1EffLNS1L_9ScaleType4KindE0ELNS_15FloatRoundStyleE2ESJ_EENS1_15EpilogueDefaultEEEEEvvEEEEvNT_6ParamsE)
        /*0008*/ 	.word	0x000000a8


	//----- nvinfo : EIATTR_FRAME_SIZE
	.align		4
.L_15:
        /*000c*/ 	.byte	0x04, 0x11
        /*000e*/ 	.short	(.L_17 - .L_16)
	.align		4
.L_16:
        /*0010*/ 	.word	index@(_ZN7cutlass13device_kernelINS_4gemm6kernel13GemmUniversalIN4cute5tupleIJiiiiEEENS1_10collective13CollectiveMmaINS1_34MainloopSm90TmaGmmaWarpSpecializedILi22ENS5_IJNS4_1CILi1EEESB_SB_EEENS1_35KernelTmaWarpSpecializedCooperativeEEENS5_IJNSA_ILi128EEENSA_ILi192EEENSA_ILi16EEEEEENS_6half_tENS5_IJlSB_lEEESJ_SK_NS4_8TiledMMAINS4_8MMA_AtomIJNS4_4SM904GMMA26MMA_64x192x16_F32F16F16_SSILNSO_5MajorE0ELSQ_0ELNSO_7ScaleInE1ELSR_1EEEEEENS4_6LayoutINS5_IJNSA_ILi2EEESB_SB_EEENS5_IJSB_NSA_ILi0EEESX_EEEEENS5_IJNS4_10UnderscoreES10_S10_EEEEENS4_13SM90_TMA_LOADENS4_14ComposedLayoutINS4_7SwizzleILi1ELi4ELi3EEENS4_18smem_ptr_flag_bitsILi16EEENSU_INS5_IJNSA_ILi8EEESH_EEENS5_IJSH_SB_EEEEEEEvNS4_8identityES13_S1D_vS1E_EENS_8epilogue10collective6detail29Sm90TmaWarpSpecializedAdapterINS1H_15DefaultEpilogueISJ_SK_SK_NS1G_6thread17LinearCombinationISJ_Li1EffLNS1L_9ScaleType4KindE0ELNS_15FloatRoundStyleE2ESJ_EENS1_15EpilogueDefaultEEEEEvvEEEEvNT_6ParamsE)
        /*0014*/ 	.word	0x00000000


	//----- nvinfo : EIATTR_MIN_STACK_SIZE
	.align		4
.L_17:
        /*0018*/ 	.byte	0x04, 0x12
        /*001a*/ 	.short	(.L_19 - .L_18)
	.align		4
.L_18:
        /*001c*/ 	.word	index@(_ZN7cutlass13device_kernelINS_4gemm6kernel13GemmUniversalIN4cute5tupleIJiiiiEEENS1_10collective13CollectiveMmaINS1_34MainloopSm90TmaGmmaWarpSpecializedILi22ENS5_IJNS4_1CILi1EEESB_SB_EEENS1_35KernelTmaWarpSpecializedCooperativeEEENS5_IJNSA_ILi128EEENSA_ILi192EEENSA_ILi16EEEEEENS_6half_tENS5_IJlSB_lEEESJ_SK_NS4_8TiledMMAINS4_8MMA_AtomIJNS4_4SM904GMMA26MMA_64x192x16_F32F16F16_SSILNSO_5MajorE0ELSQ_0ELNSO_7ScaleInE1ELSR_1EEEEEENS4_6LayoutINS5_IJNSA_ILi2EEESB_SB_EEENS5_IJSB_NSA_ILi0EEESX_EEEEENS5_IJNS4_10UnderscoreES10_S10_EEEEENS4_13SM90_TMA_LOADENS4_14ComposedLayoutINS4_7SwizzleILi1ELi4ELi3EEENS4_18smem_ptr_flag_bitsILi16EEENSU_INS5_IJNSA_ILi8EEESH_EEENS5_IJSH_SB_EEEEEEEvNS4_8identityES13_S1D_vS1E_EENS_8epilogue10collective6detail29Sm90TmaWarpSpecializedAdapterINS1H_15DefaultEpilogueISJ_SK_SK_NS1G_6thread17LinearCombinationISJ_Li1EffLNS1L_9ScaleType4KindE0ELNS_15FloatRoundStyleE2ESJ_EENS1_15EpilogueDefaultEEEEEvvEEEEvNT_6ParamsE)
        /*0020*/ 	.word	0x00000000
.L_19:


//--------------------- .nv.compat                --------------------------
	.section	.nv.compat,"",@"SHT_CUDA_COMPAT_INFO"
	.align	4
        /*0000*/ 	.byte	0x02, 0x09, 0x01, 0x00, 0x02, 0x02, 0x04, 0x00, 0x02, 0x05, 0x05, 0x00, 0x03, 0x07, 0x01, 0x01
        /*0010*/ 	.byte	0x02, 0x03, 0x01, 0x00, 0x02, 0x06, 0x01, 0x00, 0x04, 0x0b, 0x08, 0x00, 0x00, 0x00, 0x00, 0x00
        /*0020*/ 	.byte	0x00, 0x00, 0x00, 0x00


//--------------------- .nv.info._ZN7cutlass13device_kernelINS_4gemm6kernel13GemmUniversalIN4cute5tupleIJiiiiEEENS1_10collective13CollectiveMmaINS1_34MainloopSm90TmaGmmaWarpSpecializedILi22ENS5_IJNS4_1CILi1EEESB_SB_EEENS1_35KernelTmaWarpSpecializedCooperativeEEENS5_IJNSA_ILi128EEENSA_ILi192EEENSA_ILi16EEEEEENS_6half_tENS5_IJlSB_lEEESJ_SK_NS4_8TiledMMAINS4_8MMA_AtomIJNS4_4SM904GMMA26MMA_64x192x16_F32F16F16_SSILNSO_5MajorE0ELSQ_0ELNSO_7ScaleInE1ELSR_1EEEEEENS4_6LayoutINS5_IJNSA_ILi2EEESB_SB_EEENS5_IJSB_NSA_ILi0EEESX_EEEEENS5_IJNS4_10UnderscoreES10_S10_EEEEENS4_13SM90_TMA_LOADENS4_14ComposedLayoutINS4_7SwizzleILi1ELi4ELi3EEENS4_18smem_ptr_flag_bitsILi16EEENSU_INS5_IJNSA_ILi8EEESH_EEENS5_IJSH_SB_EEEEEEEvNS4_8identityES13_S1D_vS1E_EENS_8epilogue10collective6detail29Sm90TmaWarpSpecializedAdapterINS1H_15DefaultEpilogueISJ_SK_SK_NS1G_6thread17LinearCombinationISJ_Li1EffLNS1L_9ScaleType4KindE0ELNS_15FloatRoundStyleE2ESJ_EENS1_15EpilogueDefaultEEEEEvvEEEEvNT_6ParamsE --------------------------
	.section	.nv.info._ZN7cutlass13device_kernelINS_4gemm6kernel13GemmUniversalIN4cute5tupleIJiiiiEEENS1_10collective13CollectiveMmaINS1_34MainloopSm90TmaGmmaWarpSpecializedILi22ENS5_IJNS4_1CILi1EEESB_SB_EEENS1_35KernelTmaWarpSpecializedCooperativeEEENS5_IJNSA_ILi128EEENSA_ILi192EEENSA_ILi16EEEEEENS_6half_tENS5_IJlSB_lEEESJ_SK_NS4_8TiledMMAINS4_8MMA_AtomIJNS4_4SM904GMMA26MMA_64x192x16_F32F16F16_SSILNSO_5MajorE0ELSQ_0ELNSO_7ScaleInE1ELSR_1EEEEEENS4_6LayoutINS5_IJNSA_ILi2EEESB_SB_EEENS5_IJSB_NSA_ILi0EEESX_EEEEENS5_IJNS4_10UnderscoreES10_S10_EEEEENS4_13SM90_TMA_LOADENS4_14ComposedLayoutINS4_7SwizzleILi1ELi4ELi3EEENS4_18smem_ptr_flag_bitsILi16EEENSU_INS5_IJNSA_ILi8EEESH_EEENS5_IJSH_SB_EEEEEEEvNS4_8identityES13_S1D_vS1E_EENS_8epilogue10collective6detail29Sm90TmaWarpSpecializedAdapterINS1H_15DefaultEpilogueISJ_SK_SK_NS1G_6thread17LinearCombinationISJ_Li1EffLNS1L_9ScaleType4KindE0ELNS_15FloatRoundStyleE2ESJ_EENS1_15EpilogueDefaultEEEEEvvEEEEvNT_6ParamsE,"",@"SHT_CUDA_INFO"
	.sectionflags	@""
	.align	4


	//----- nvinfo : EIATTR_CUDA_API_VERSION
	.align		4
        /*0000*/ 	.byte	0x04, 0x37
        /*0002*/ 	.short	(.L_21 - .L_20)
.L_20:
        /*0004*/ 	.word	0x00000082


	//----- nvinfo : EIATTR_KPARAM_INFO
	.align		4
.L_21:
        /*0008*/ 	.byte	0x04, 0x17
        /*000a*/ 	.short	(.L_23 - .L_22)
.L_22:
        /*000c*/ 	.word	0x00000000
        /*0010*/ 	.short	0x0000
        /*0012*/ 	.short	0x0070
        /*0014*/ 	.byte	0x00, 0xf0, 0x01, 0x10


	//----- nvinfo : EIATTR_SPARSE_MMA_MASK
	.align		4
.L_23:
        /*0018*/ 	.byte	0x03, 0x50
        /*001a*/ 	.short	0x0000


	//----- nvinfo : EIATTR_MAXREG_COUNT
	.align		4
        /*001c*/ 	.byte	0x03, 0x1b
        /*001e*/ 	.short	0x00a8


	//----- nvinfo : EIATTR_NUM_BARRIERS
	.align		4
        /*0020*/ 	.byte	0x02, 0x4c
        /*0022*/ 	.byte	0x01
	.zero		1


	//----- nvinfo : EIATTR_EXTERNS
	.align		4
        /*0024*/ 	.byte	0x04, 0x0f
        /*0026*/ 	.short	(.L_25 - .L_24)


	//   ....[0]....
	.align		4
.L_24:
        /*0028*/ 	.word	index@(__assertfail)


	//----- nvinfo : EIATTR_MERCURY_ISA_VERSION
	.align		4
.L_25:
        /*002c*/ 	.byte	0x03, 0x5f
        /*002e*/ 	.short	0x0101


	//----- nvinfo : EIATTR_INT_WARP_WIDE_INSTR_OFFSETS
	.align		4
        /*0030*/ 	.byte	0x04, 0x31
        /*0032*/ 	.short	(.L_27 - .L_26)


	//   ....[0]....
.L_26:
        /*0034*/ 	.word	0x00000620


	//   ....[1]....
        /*0038*/ 	.word	0x00000650


	//   ....[2]....
        /*003c*/ 	.word	0x00000730


	//----- nvinfo : EIATTR_COOP_GROUP_MASK_REGIDS
	.align		4
.L_27:
        /*0040*/ 	.byte	0x04, 0x29
        /*0042*/ 	.short	(.L_29 - .L_28)


	//   ....[0]....
.L_28:
        /*0044*/ 	.word	0xffffffff


	//   ....[1]....
        /*0048*/ 	.word	0xffffffff


	//   ....[2]....
        /*004c*/ 	.word	0xffffffff


	//   ....[3]....
        /*0050*/ 	.word	0xffffffff


	//   ....[4]....
        /*0054*/ 	.word	0xffffffff


	//----- nvinfo : EIATTR_COOP_GROUP_INSTR_OFFSETS
	.align		4
.L_29:
        /*0058*/ 	.byte	0x04, 0x28
        /*005a*/ 	.short	(.L_31 - .L_30)


	//   ....[0]....
.L_30:
        /*005c*/ 	.word	0x00000060


	//   ....[1]....
        /*0060*/ 	.word	0x00000070


	//   ....[2]....
        /*0064*/ 	.word	0x00000130


	//   ....[3]....
        /*0068*/ 	.word	0x00000530


	//   ....[4]....
        /*006c*/ 	.word	0x000011e0


	//----- nvinfo : EIATTR_REG_RECONFIG
	.align		4
.L_31:
        /*0070*/ 	.byte	0x01, 0x54
	.zero		2


	//----- nvinfo : EIATTR_SYSCALL_OFFSETS
	.align		4
        /*0074*/ 	.byte	0x04, 0x46
        /*0076*/ 	.short	(.L_33 - .L_32)


	//   ....[0]....
.L_32:
        /*0078*/ 	.word	0x000013a0


	//----- nvinfo : EIATTR_MBARRIER_INSTR_OFFSETS
	.align		4
.L_33:
        /*007c*/ 	.byte	0x04, 0x39
        /*007e*/ 	.short	(.L_35 - .L_34)


	//   ....[0]....
.L_34:
        /*0080*/ 	.word	0x00000250
        /*0084*/ 	.word	0x000000ff
        /*0088*/ 	.word	0x00000000
        /*008c*/ 	.short	0x0100
        /*008e*/ 	.byte	0x08
	.zero		1


	//   ....[1]....
        /*0090*/ 	.word	0x00000260
        /*0094*/ 	.word	0x000000ff
        /*0098*/ 	.word	0x000000b0
        /*009c*/ 	.short	0x0100
        /*009e*/ 	.byte	0x08
	.zero		1


	//   ....[2]....
        /*00a0*/ 	.word	0x00000270
        /*00a4*/ 	.word	0x000000ff
        /*00a8*/ 	.word	0x00000008
        /*00ac*/ 	.short	0x0100
        /*00ae*/ 	.byte	0x08
	.zero		1


	//   ....[3]....
        /*00b0*/ 	.word	0x00000280
        /*00b4*/ 	.word	0x000000ff
        /*00b8*/ 	.word	0x000000b8
        /*00bc*/ 	.short	0x0100
        /*00be*/ 	.byte	0x08
	.zero		1


	//   ....[4]....
        /*00c0*/ 	.word	0x00000290
        /*00c4*/ 	.word	0x000000ff
        /*00c8*/ 	.word	0x00000010
        /*00cc*/ 	.short	0x0100
        /*00ce*/ 	.byte	0x08
	.zero		1


	//   ....[5]....
        /*00d0*/ 	.word	0x000002a0
        /*00d4*/ 	.word	0x000000ff
        /*00d8*/ 	.word	0x000000c0
        /*00dc*/ 	.short	0x0100
        /*00de*/ 	.byte	0x08
	.zero		1


	//   ....[6]....
        /*00e0*/ 	.word	0x000002b0
        /*00e4*/ 	.word	0x000000ff
        /*00e8*/ 	.word	0x00000018
        /*00ec*/ 	.short	0x0100
        /*00ee*/ 	.byte	0x08
	.zero		1


	//   ....[7]....
        /*00f0*/ 	.word	0x000002c0
        /*00f4*/ 	.word	0x000000ff
        /*00f8*/ 	.word	0x000000c8
        /*00fc*/ 	.short	0x0100
        /*00fe*/ 	.byte	0x08
	.zero		1


	//   ....[8]....
        /*0100*/ 	.word	0x000002d0
        /*0104*/ 	.word	0x000000ff
        /*0108*/ 	.word	0x00000020
        /*010c*/ 	.short	0x0100
        /*010e*/ 	.byte	0x08
	.zero		1


	//   ....[9]....
        /*0110*/ 	.word	0x000002e0
        /*0114*/ 	.word	0x000000ff
        /*0118*/ 	.word	0x000000d0
        /*011c*/ 	.short	0x0100
        /*011e*/ 	.byte	0x08
	.zero		1


	//   ....[10]....
        /*0120*/ 	.word	0x000002f0
        /*0124*/ 	.word	0x000000ff
        /*0128*/ 	.word	0x00000028
        /*012c*/ 	.short	0x0100
        /*012e*/ 	.byte	0x08
	.zero		1


	//   ....[11]....
        /*0130*/ 	.word	0x00000300
        /*0134*/ 	.word	0x000000ff
        /*0138*/ 	.word	0x000000d8
        /*013c*/ 	.short	0x0100
        /*013e*/ 	.byte	0x08
	.zero		1


	//   ....[12]....
        /*0140*/ 	.word	0x00000310
        /*0144*/ 	.word	0x000000ff
        /*0148*/ 	.word	0x00000030
        /*014c*/ 	.short	0x0100
        /*014e*/ 	.byte	0x08
	.zero		1


	//   ....[13]....
        /*0150*/ 	.word	0x00000320
        /*0154*/ 	.word	0x000000ff
        /*0158*/ 	.word	0x000000e0
        /*015c*/ 	.short	0x0100
        /*015e*/ 	.byte	0x08
	.zero		1


	//   ....[14]....
        /*0160*/ 	.word	0x00000330
        /*0164*/ 	.word	0x000000ff
        /*0168*/ 	.word	0x00000038
        /*016c*/ 	.short	0x0100
        /*016e*/ 	.byte	0x08
	.zero		1


	//   ....[15]....
        /*0170*/ 	.word	0x00000340
        /*0174*/ 	.word	0x000000ff
        /*0178*/ 	.word	0x000000e8
        /*017c*/ 	.short	0x0100
        /*017e*/ 	.byte	0x08
	.zero		1


	//   ....[16]....
        /*0180*/ 	.word	0x00000350
        /*0184*/ 	.word	0x000000ff
        /*0188*/ 	.word	0x00000040
        /*018c*/ 	.short	0x0100
        /*018e*/ 	.byte	0x08
	.zero		1


	//   ....[17]....
        /*0190*/ 	.word	0x00000360
        /*0194*/ 	.word	0x000000ff
        /*0198*/ 	.word	0x000000f0
        /*019c*/ 	.short	0x0100
        /*019e*/ 	.byte	0x08
	.zero		1


	//   ....[18]....
        /*01a0*/ 	.word	0x00000370
        /*01a4*/ 	.word	0x000000ff
        /*01a8*/ 	.word	0x00000048
        /*01ac*/ 	.short	0x0100
        /*01ae*/ 	.byte	0x08
	.zero		1


	//   ....[19]....
        /*01b0*/ 	.word	0x00000380
        /*01b4*/ 	.word	0x000000ff
        /*01b8*/ 	.word	0x000000f8
        /*01bc*/ 	.short	0x0100
        /*01be*/ 	.byte	0x08
	.zero		1


	//   ....[20]....
        /*01c0*/ 	.word	0x00000390
        /*01c4*/ 	.word	0x000000ff
        /*01c8*/ 	.word	0x00000050
        /*01cc*/ 	.short	0x0100
        /*01ce*/ 	.byte	0x08
	.zero		1


	//   ....[21]....
        /*01d0*/ 	.word	0x000003a0
        /*01d4*/ 	.word	0x000000ff
        /*01d8*/ 	.word	0x00000100
        /*01dc*/ 	.short	0x0100
        /*01de*/ 	.byte	0x08
	.zero		1


	//   ....[22]....
        /*01e0*/ 	.word	0x000003b0
        /*01e4*/ 	.word	0x000000ff
        /*01e8*/ 	.word	0x00000058
        /*01ec*/ 	.short	0x0100
        /*01ee*/ 	.byte	0x08
	.zero		1


	//   ....[23]....
        /*01f0*/ 	.word	0x000003c0
        /*01f4*/ 	.word	0x000000ff
        /*01f8*/ 	.word	0x00000108
        /*01fc*/ 	.short	0x0100
        /*01fe*/ 	.byte	0x08
	.zero		1


	//   ....[24]....
        /*0200*/ 	.word	0x000003d0
        /*0204*/ 	.word	0x000000ff
        /*0208*/ 	.word	0x00000060
        /*020c*/ 	.short	0x0100
        /*020e*/ 	.byte	0x08
	.zero		1


	//   ....[25]....
        /*0210*/ 	.word	0x000003e0
        /*0214*/ 	.word	0x000000ff
        /*0218*/ 	.word	0x00000110
        /*021c*/ 	.short	0x0100
        /*021e*/ 	.byte	0x08
	.zero		1


	//   ....[26]....
        /*0220*/ 	.word	0x000003f0
        /*0224*/ 	.word	0x000000ff
        /*0228*/ 	.word	0x00000068
        /*022c*/ 	.short	0x0100
        /*022e*/ 	.byte	0x08
	.zero		1


	//   ....[27]....
        /*0230*/ 	.word	0x00000400
        /*0234*/ 	.word	0x000000ff
        /*0238*/ 	.word	0x00000118
        /*023c*/ 	.short	0x0100
        /*023e*/ 	.byte	0x08
	.zero		1


	//   ....[28]....
        /*0240*/ 	.word	0x00000410
        /*0244*/ 	.word	0x000000ff
        /*0248*/ 	.word	0x00000070
        /*024c*/ 	.short	0x0100
        /*024e*/ 	.byte	0x08
	.zero		1


	//   ....[29]....
        /*0250*/ 	.word	0x00000420
        /*0254*/ 	.word	0x000000ff
        /*0258*/ 	.word	0x00000120
        /*025c*/ 	.short	0x0100
        /*025e*/ 	.byte	0x08
	.zero		1


	//   ....[30]....
        /*0260*/ 	.word	0x00000430
        /*0264*/ 	.word	0x000000ff
        /*0268*/ 	.word	0x00000078
        /*026c*/ 	.short	0x0100
        /*026e*/ 	.byte	0x08
	.zero		1


	//   ....[31]....
        /*0270*/ 	.word	0x00000440
        /*0274*/ 	.word	0x000000ff
        /*0278*/ 	.word	0x00000128
        /*027c*/ 	.short	0x0100
        /*027e*/ 	.byte	0x08
	.zero		1


	//   ....[32]....
        /*0280*/ 	.word	0x00000450
        /*0284*/ 	.word	0x000000ff
        /*0288*/ 	.word	0x00000080
        /*028c*/ 	.short	0x0100
        /*028e*/ 	.byte	0x08
	.zero		1


	//   ....[33]....
        /*0290*/ 	.word	0x00000460
        /*0294*/ 	.word	0x000000ff
        /*0298*/ 	.word	0x00000130
        /*029c*/ 	.short	0x0100
        /*029e*/ 	.byte	0x08
	.zero		1


	//   ....[34]....
        /*02a0*/ 	.word	0x00000470
        /*02a4*/ 	.word	0x000000ff
        /*02a8*/ 	.word	0x00000088
        /*02ac*/ 	.short	0x0100
        /*02ae*/ 	.byte	0x08
	.zero		1


	//   ....[35]....
        /*02b0*/ 	.word	0x00000480
        /*02b4*/ 	.word	0x000000ff
        /*02b8*/ 	.word	0x00000138
        /*02bc*/ 	.short	0x0100
        /*02be*/ 	.byte	0x08
	.zero		1


	//   ....[36]....
        /*02c0*/ 	.word	0x00000490
        /*02c4*/ 	.word	0x000000ff
        /*02c8*/ 	.word	0x00000090
        /*02cc*/ 	.short	0x0100
        /*02ce*/ 	.byte	0x08
	.zero		1


	//   ....[37]....
        /*02d0*/ 	.word	0x000004a0
        /*02d4*/ 	.word	0x000000ff
        /*02d8*/ 	.word	0x00000140
        /*02dc*/ 	.short	0x0100
        /*02de*/ 	.byte	0x08
	.zero		1


	//   ....[38]....
        /*02e0*/ 	.word	0x000004b0
        /*02e4*/ 	.word	0x000000ff
        /*02e8*/ 	.word	0x00000098
        /*02ec*/ 	.short	0x0100
        /*02ee*/ 	.byte	0x08
	.zero		1


	//   ....[39]....
        /*02f0*/ 	.word	0x000004c0
        /*02f4*/ 	.word	0x000000ff
        /*02f8*/ 	.word	0x00000148
        /*02fc*/ 	.short	0x0100
        /*02fe*/ 	.byte	0x08
	.zero		1


	//   ....[40]....
        /*0300*/ 	.word	0x000004d0
        /*0304*/ 	.word	0x000000ff
        /*0308*/ 	.word	0x000000a0
        /*030c*/ 	.short	0x0100
        /*030e*/ 	.byte	0x08
	.zero		1


	//   ....[41]....
        /*0310*/ 	.word	0x000004e0
        /*0314*/ 	.word	0x000000ff
        /*0318*/ 	.word	0x00000150
        /*031c*/ 	.short	0x0100
        /*031e*/ 	.byte	0x08
	.zero		1


	//   ....[42]....
        /*0320*/ 	.word	0x000004f0
        /*0324*/ 	.word	0x000000ff
        /*0328*/ 	.word	0x000000a8
        /*032c*/ 	.short	0x0100
        /*032e*/ 	.byte	0x08
	.zero		1


	//   ....[43]....
        /*0330*/ 	.word	0x00000500
        /*0334*/ 	.word	0x000000ff
        /*0338*/ 	.word	0x00000158
        /*033c*/ 	.short	0x0100
        /*033e*/ 	.byte	0x08
	.zero		1


	//   ....[44]....
        /*0340*/ 	.word	0x000007a0
        /*0344*/ 	.word	0x000000ff
        /*0348*/ 	.word	0x00000170
        /*034c*/ 	.short	0x0100
        /*034e*/ 	.byte	0x06
	.zero		1


	//   ....[45]....
        /*0350*/ 	.word	0x00000800
        /*0354*/ 	.word	0x000000ff
        /*0358*/ 	.word	0x00000178
        /*035c*/ 	.short	0x0100
        /*035e*/ 	.byte	0x06
	.zero		1


	//   ....[46]....
        /*0360*/ 	.word	0x00001420
        /*0364*/ 	.word	0x00000003
        /*0368*/ 	.word	0x00000000
        /*036c*/ 	.short	0x010a
        /*036e*/ 	.byte	0x3f
	.zero		1


	//   ....[47]....
        /*0370*/ 	.word	0x00001460
        /*0374*/ 	.word	0x00000003
        /*0378*/ 	.word	0x00000000
        /*037c*/ 	.short	0x010a
        /*037e*/ 	.byte	0x3f
	.zero		1


	//   ....[48]....
        /*0380*/ 	.word	0x00001690
        /*0384*/ 	.word	0x000000ff
        /*0388*/ 	.word	0x00000000
        /*038c*/ 	.short	0x010a
        /*038e*/ 	.byte	0x04
	.zero		1


	//   ....[49]....
        /*0390*/ 	.word	0x000016d0
        /*0394*/ 	.word	0x000000ff
        /*0398*/ 	.word	0x00000000
        /*039c*/ 	.short	0x010a
        /*039e*/ 	.byte	0x04
	.zero		1


	//   ....[50]....
        /*03a0*/ 	.word	0x000017c0
        /*03a4*/ 	.word	0x000000ff
        /*03a8*/ 	.word	0x00000000
        /*03ac*/ 	.short	0x0101
        /*03ae*/ 	.byte	0x04
	.zero		1


	//   ....[51]....
        /*03b0*/ 	.word	0x000019c0
        /*03b4*/ 	.word	0x000000ff
        /*03b8*/ 	.word	0x00000000
        /*03bc*/ 	.short	0x0101
        /*03be*/ 	.byte	0x06
	.zero		1


	//   ....[52]....
        /*03c0*/ 	.word	0x00008ab0
        /*03c4*/ 	.word	0x0000000e
        /*03c8*/ 	.word	0x000000b0
        /*03cc*/ 	.short	0x010a
        /*03ce*/ 	.byte	0x3f
	.zero		1


	//   ....[53]....
        /*03d0*/ 	.word	0x00008e30
        /*03d4*/ 	.word	0x00000006
        /*03d8*/ 	.word	0x00000178
        /*03dc*/ 	.short	0x0101
        /*03de*/ 	.byte	0x3f
	.zero		1


	//   ....[54]....
        /*03e0*/ 	.word	0x00009560
        /*03e4*/ 	.word	0x00000007
        /*03e8*/ 	.word	0x00000000
        /*03ec*/ 	.short	0x010a
        /*03ee*/ 	.byte	0x3f
	.zero		1


	//   ....[55]....
        /*03f0*/ 	.word	0x000095e0
        /*03f4*/ 	.word	0x00000009
        /*03f8*/ 	.word	0x00000000
        /*03fc*/ 	.short	0x010a
        /*03fe*/ 	.byte	0x3f
	.zero		1


	//   ....[56]....
        /*0400*/ 	.word	0x00009670
        /*0404*/ 	.word	0x00000006
        /*0408*/ 	.word	0x00000000
        /*040c*/ 	.short	0x010a
        /*040e*/ 	.byte	0x3f
	.zero		1


	//   ....[57]....
        /*0410*/ 	.word	0x00009700
        /*0414*/ 	.word	0x00000009
        /*0418*/ 	.word	0x00000000
        /*041c*/ 	.short	0x010a
        /*041e*/ 	.byte	0x3f
	.zero		1


	//   ....[58]....
        /*0420*/ 	.word	0x00009790
        /*0424*/ 	.word	0x00000006
        /*0428*/ 	.word	0x00000000
        /*042c*/ 	.short	0x010a
        /*042e*/ 	.byte	0x3f
	.zero		1


	//   ....[59]....
        /*0430*/ 	.word	0x00009820
        /*0434*/ 	.word	0x00000009
        /*0438*/ 	.word	0x00000000
        /*043c*/ 	.short	0x010a
        /*043e*/ 	.byte	0x3f
	.zero		1


	//   ....[60]....
        /*0440*/ 	.word	0x000098b0
        /*0444*/ 	.word	0x00000006
        /*0448*/ 	.word	0x00000000
        /*044c*/ 	.short	0x010a
        /*044e*/ 	.byte	0x3f
	.zero		1


	//   ....[61]....
        /*0450*/ 	.word	0x00009940
        /*0454*/ 	.word	0x00000009
        /*0458*/ 	.word	0x00000000
        /*045c*/ 	.short	0x010a
        /*045e*/ 	.byte	0x3f
	.zero		1


	//   ....[62]....
        /*0460*/ 	.word	0x000099d0
        /*0464*/ 	.word	0x00000006
        /*0468*/ 	.word	0x00000000
        /*046c*/ 	.short	0x010a
        /*046e*/ 	.byte	0x3f
	.zero		1


	//   ....[63]....
        /*0470*/ 	.word	0x00009a60
        /*0474*/ 	.word	0x00000009
        /*0478*/ 	.word	0x00000000
        /*047c*/ 	.short	0x010a
        /*047e*/ 	.byte	0x3f
	.zero		1


	//   ....[64]....
        /*0480*/ 	.word	0x00009af0
        /*0484*/ 	.word	0x00000006
        /*0488*/ 	.word	0x00000000
        /*048c*/ 	.short	0x010a
        /*048e*/ 	.byte	0x3f
	.zero		1


	//   ....[65]....
        /*0490*/ 	.word	0x00009b80
        /*0494*/ 	.word	0x00000009
        /*0498*/ 	.word	0x00000000
        /*049c*/ 	.short	0x010a
        /*049e*/ 	.byte	0x3f
	.zero		1


	//   ....[66]....
        /*04a0*/ 	.word	0x00009c10
        /*04a4*/ 	.word	0x00000006
        /*04a8*/ 	.word	0x00000000
        /*04ac*/ 	.short	0x010a
        /*04ae*/ 	.byte	0x3f
	.zero		1


	//   ....[67]....
        /*04b0*/ 	.word	0x00009ca0
        /*04b4*/ 	.word	0x00000009
        /*04b8*/ 	.word	0x00000000
        /*04bc*/ 	.short	0x010a
        /*04be*/ 	.byte	0x3f
	.zero		1


	//   ....[68]....
        /*04c0*/ 	.word	0x00009d30
        /*04c4*/ 	.word	0x00000006
        /*04c8*/ 	.word	0x00000000
        /*04cc*/ 	.short	0x010a
        /*04ce*/ 	.byte	0x3f
	.zero		1


	//   ....[69]....
        /*04d0*/ 	.word	0x00009dc0
        /*04d4*/ 	.word	0x00000009
        /*04d8*/ 	.word	0x00000000
        /*04dc*/ 	.short	0x010a
        /*04de*/ 	.byte	0x3f
	.zero		1


	//   ....[70]....
        /*04e0*/ 	.word	0x00009e50
        /*04e4*/ 	.word	0x00000006
        /*04e8*/ 	.word	0x00000000
        /*04ec*/ 	.short	0x010a
        /*04ee*/ 	.byte	0x3f
	.zero		1


	//   ....[71]....
        /*04f0*/ 	.word	0x00009ee0
        /*04f4*/ 	.word	0x00000009
        /*04f8*/ 	.word	0x00000000
        /*04fc*/ 	.short	0x010a
        /*04fe*/ 	.byte	0x3f
	.zero		1


	//   ....[72]....
        /*0500*/ 	.word	0x00009f70
        /*0504*/ 	.word	0x00000006
        /*0508*/ 	.word	0x00000000
        /*050c*/ 	.short	0x010a
        /*050e*/ 	.byte	0x3f
	.zero		1


	//   ....[73]....
        /*0510*/ 	.word	0x0000a000
        /*0514*/ 	.word	0x00000009
        /*0518*/ 	.word	0x00000000
        /*051c*/ 	.short	0x010a
        /*051e*/ 	.byte	0x3f
	.zero		1


	//   ....[74]....
        /*0520*/ 	.word	0x0000a090
        /*0524*/ 	.word	0x00000006
        /*0528*/ 	.word	0x00000000
        /*052c*/ 	.short	0x010a
        /*052e*/ 	.byte	0x3f
	.zero		1


	//   ....[75]....
        /*0530*/ 	.word	0x0000a120
        /*0534*/ 	.word	0x00000003
        /*0538*/ 	.word	0x00000000
        /*053c*/ 	.short	0x010a
        /*053e*/ 	.byte	0x3f
	.zero		1


	//   ....[76]....
        /*0540*/ 	.word	0x0000a180
        /*0544*/ 	.word	0x00000003
        /*0548*/ 	.word	0x00000000
        /*054c*/ 	.short	0x010a
        /*054e*/ 	.byte	0x3f
	.zero		1


	//   ....[77]....
        /*0550*/ 	.word	0x0000a1e0
        /*0554*/ 	.word	0x00000004
        /*0558*/ 	.word	0x00000000
        /*055c*/ 	.short	0x010a
        /*055e*/ 	.byte	0x3f
	.zero		1


	//   ....[78]....
        /*0560*/ 	.word	0x0000a2b0
        /*0564*/ 	.word	0x0000000e
        /*0568*/ 	.word	0x000000b0
        /*056c*/ 	.short	0x010a
        /*056e*/ 	.byte	0x3f
	.zero		1


	//   ....[79]....
        /*0570*/ 	.word	0x0000a380
        /*0574*/ 	.word	0x00000007
        /*0578*/ 	.word	0x00000000
        /*057c*/ 	.short	0x010a
        /*057e*/ 	.byte	0x3f
	.zero		1


	//   ....[80]....
        /*0580*/ 	.word	0x0000a3d0
        /*0584*/ 	.word	0x00000009
        /*0588*/ 	.word	0x00000000
        /*058c*/ 	.short	0x010a
        /*058e*/ 	.byte	0x3f
	.zero		1


	//   ....[81]....
        /*0590*/ 	.word	0x0000a420
        /*0594*/ 	.word	0x00000006
        /*0598*/ 	.word	0x00000000
        /*059c*/ 	.short	0x010a
        /*059e*/ 	.byte	0x3f
	.zero		1


	//   ....[82]....
        /*05a0*/ 	.word	0x0000a470
        /*05a4*/ 	.word	0x00000009
        /*05a8*/ 	.word	0x00000000
        /*05ac*/ 	.short	0x010a
        /*05ae*/ 	.byte	0x3f
	.zero		1


	//   ....[83]....
        /*05b0*/ 	.word	0x0000a4c0
        /*05b4*/ 	.word	0x00000006
        /*05b8*/ 	.word	0x00000000
        /*05bc*/ 	.short	0x010a
        /*05be*/ 	.byte	0x3f
	.zero		1


	//   ....[84]....
        /*05c0*/ 	.word	0x0000a510
        /*05c4*/ 	.word	0x00000009
        /*05c8*/ 	.word	0x00000000
        /*05cc*/ 	.short	0x010a
        /*05ce*/ 	.byte	0x3f
	.zero		1


	//   ....[85]....
        /*05d0*/ 	.word	0x0000a560
        /*05d4*/ 	.word	0x00000006
        /*05d8*/ 	.word	0x00000000
        /*05dc*/ 	.short	0x010a
        /*05de*/ 	.byte	0x3f
	.zero		1


	//   ....[86]....
        /*05e0*/ 	.word	0x0000a5b0
        /*05e4*/ 	.word	0x00000009
        /*05e8*/ 	.word	0x00000000
        /*05ec*/ 	.short	0x010a
        /*05ee*/ 	.byte	0x3f
	.zero		1


	//   ....[87]....
        /*05f0*/ 	.word	0x0000a600
        /*05f4*/ 	.word	0x00000006
        /*05f8*/ 	.word	0x00000000
        /*05fc*/ 	.short	0x010a
        /*05fe*/ 	.byte	0x3f
	.zero		1


	//   ....[88]....
        /*0600*/ 	.word	0x0000a650
        /*0604*/ 	.word	0x00000009
        /*0608*/ 	.word	0x00000000
        /*060c*/ 	.short	0x010a
        /*060e*/ 	.byte	0x3f
	.zero		1


	//   ....[89]....
        /*0610*/ 	.word	0x0000a6a0
        /*0614*/ 	.word	0x00000006
        /*0618*/ 	.word	0x00000000
        /*061c*/ 	.short	0x010a
        /*061e*/ 	.byte	0x3f
	.zero		1


	//   ....[90]....
        /*0620*/ 	.word	0x0000a6f0
        /*0624*/ 	.word	0x00000009
        /*0628*/ 	.word	0x00000000
        /*062c*/ 	.short	0x010a
        /*062e*/ 	.byte	0x3f
	.zero		1


	//   ....[91]....
        /*0630*/ 	.word	0x0000a740
        /*0634*/ 	.word	0x00000006
        /*0638*/ 	.word	0x00000000
        /*063c*/ 	.short	0x010a
        /*063e*/ 	.byte	0x3f
	.zero		1


	//   ....[92]....
        /*0640*/ 	.word	0x0000a790
        /*0644*/ 	.word	0x00000009
        /*0648*/ 	.word	0x00000000
        /*064c*/ 	.short	0x010a
        /*064e*/ 	.byte	0x3f
	.zero		1


	//   ....[93]....
        /*0650*/ 	.word	0x0000a7e0
        /*0654*/ 	.word	0x00000006
        /*0658*/ 	.word	0x00000000
        /*065c*/ 	.short	0x010a
        /*065e*/ 	.byte	0x3f
	.zero		1


	//   ....[94]....
        /*0660*/ 	.word	0x0000a830
        /*0664*/ 	.word	0x00000009
        /*0668*/ 	.word	0x00000000
        /*066c*/ 	.short	0x010a
        /*066e*/ 	.byte	0x3f
	.zero		1


	//   ....[95]....
        /*0670*/ 	.word	0x0000a880
        /*0674*/ 	.word	0x00000006
        /*0678*/ 	.word	0x00000000
        /*067c*/ 	.short	0x010a
        /*067e*/ 	.byte	0x3f
	.zero		1


	//   ....[96]....
        /*0680*/ 	.word	0x0000a8d0
        /*0684*/ 	.word	0x00000009
        /*0688*/ 	.word	0x00000000
        /*068c*/ 	.short	0x010a
        /*068e*/ 	.byte	0x3f
	.zero		1


	//   ....[97]....
        /*0690*/ 	.word	0x0000a920
        /*0694*/ 	.word	0x00000006
        /*0698*/ 	.word	0x00000000
        /*069c*/ 	.short	0x010a
        /*069e*/ 	.byte	0x3f
	.zero		1


	//   ....[98]....
        /*06a0*/ 	.word	0x0000a970
        /*06a4*/ 	.word	0x00000009
        /*06a8*/ 	.word	0x00000000
        /*06ac*/ 	.short	0x010a
        /*06ae*/ 	.byte	0x3f
	.zero		1


	//   ....[99]....
        /*06b0*/ 	.word	0x0000a9c0
        /*06b4*/ 	.word	0x00000006
        /*06b8*/ 	.word	0x00000000
        /*06bc*/ 	.short	0x010a
        /*06be*/ 	.byte	0x3f
	.zero		1


	//----- nvinfo : EIATTR_NUM_MBARRIERS
	.align		4
.L_35:
        /*06c0*/ 	.byte	0x03, 0x38
        /*06c2*/ 	.short	0x002e


	//----- nvinfo : EIATTR_EXIT_INSTR_OFFSETS
	.align		4
        /*06c4*/ 	.byte	0x04, 0x1c
        /*06c6*/ 	.short	(.L_37 - .L_36)


	//   ....[0]....
.L_36:
        /*06c8*/ 	.word	0x00000850


	//   ....[1]....
        /*06cc*/ 	.word	0x00001110


	//   ....[2]....
        /*06d0*/ 	.word	0x00008120


	//   ....[3]....
        /*06d4*/ 	.word	0x00008750


	//   ....[4]....
        /*06d8*/ 	.word	0x0000a170


	//----- nvinfo : EIATTR_MAX_THREADS
	.align		4
.L_37:
        /*06dc*/ 	.byte	0x04, 0x05
        /*06de*/ 	.short	(.L_39 - .L_38)
.L_38:
        /*06e0*/ 	.word	0x00000180
        /*06e4*/ 	.word	0x00000001
        /*06e8*/ 	.word	0x00000001


	//----- nvinfo : EIATTR_CRS_STACK_SIZE
	.align		4
.L_39:
        /*06ec*/ 	.byte	0x04, 0x1e
        /*06ee*/ 	.short	(.L_41 - .L_40)
.L_40:
        /*06f0*/ 	.word	0x00000000


	//----- nvinfo : EIATTR_CBANK_PARAM_SIZE
	.align		4
.L_41:
        /*06f4*/ 	.byte	0x03, 0x19
        /*06f6*/ 	.short	0x0470


	//----- nvinfo : EIATTR_PARAM_CBANK
	.align		4
        /*06f8*/ 	.byte	0x04, 0x0a
        /*06fa*/ 	.short	(.L_43 - .L_42)
	.align		4
.L_42:
        /*06fc*/ 	.word	index@(.nv.constant0._ZN7cutlass13device_kernelINS_4gemm6kernel13GemmUniversalIN4cute5tupleIJiiiiEEENS1_10collective13CollectiveMmaINS1_34MainloopSm90TmaGmmaWarpSpecializedILi22ENS5_IJNS4_1CILi1EEESB_SB_EEENS1_35KernelTmaWarpSpecializedCooperativeEEENS5_IJNSA_ILi128EEENSA_ILi192EEENSA_ILi16EEEEEENS_6half_tENS5_IJlSB_lEEESJ_SK_NS4_8TiledMMAINS4_8MMA_AtomIJNS4_4SM904GMMA26MMA_64x192x16_F32F16F16_SSILNSO_5MajorE0ELSQ_0ELNSO_7ScaleInE1ELSR_1EEEEEENS4_6LayoutINS5_IJNSA_ILi2EEESB_SB_EEENS5_IJSB_NSA_ILi0EEESX_EEEEENS5_IJNS4_10UnderscoreES10_S10_EEEEENS4_13SM90_TMA_LOADENS4_14ComposedLayoutINS4_7SwizzleILi1ELi4ELi3EEENS4_18smem_ptr_flag_bitsILi16EEENSU_INS5_IJNSA_ILi8EEESH_EEENS5_IJSH_SB_EEEEEEEvNS4_8identityES13_S1D_vS1E_EENS_8epilogue10collective6detail29Sm90TmaWarpSpecializedAdapterINS1H_15DefaultEpilogueISJ_SK_SK_NS1G_6thread17LinearCombinationISJ_Li1EffLNS1L_9ScaleType4KindE0ELNS_15FloatRoundStyleE2ESJ_EENS1_15EpilogueDefaultEEEEEvvEEEEvNT_6ParamsE)
        /*0700*/ 	.short	0x0210
        /*0702*/ 	.short	0x0470


	//----- nvinfo : EIATTR_SW_WAR
	.align		4
.L_43:
        /*0704*/ 	.byte	0x04, 0x36
        /*0706*/ 	.short	(.L_45 - .L_44)
.L_44:
        /*0708*/ 	.word	0x00000008
.L_45:


//--------------------- .nv.callgraph             --------------------------
	.section	.nv.callgraph,"",@"SHT_CUDA_CALLGRAPH"
	.align	4
	.sectionentsize	8
	.align		4
        /*0000*/ 	.word	0x00000000
	.align		4
        /*0004*/ 	.word	0xffffffff
	.align		4
        /*0008*/ 	.word	index@(_ZN7cutlass13device_kernelINS_4gemm6kernel13GemmUniversalIN4cute5tupleIJiiiiEEENS1_10collective13CollectiveMmaINS1_34MainloopSm90TmaGmmaWarpSpecializedILi22ENS5_IJNS4_1CILi1EEESB_SB_EEENS1_35KernelTmaWarpSpecializedCooperativeEEENS5_IJNSA_ILi128EEENSA_ILi192EEENSA_ILi16EEEEEENS_6half_tENS5_IJlSB_lEEESJ_SK_NS4_8TiledMMAINS4_8MMA_AtomIJNS4_4SM904GMMA26MMA_64x192x16_F32F16F16_SSILNSO_5MajorE0ELSQ_0ELNSO_7ScaleInE1ELSR_1EEEEEENS4_6LayoutINS5_IJNSA_ILi2EEESB_SB_EEENS5_IJSB_NSA_ILi0EEESX_EEEEENS5_IJNS4_10UnderscoreES10_S10_EEEEENS4_13SM90_TMA_LOADENS4_14ComposedLayoutINS4_7SwizzleILi1ELi4ELi3EEENS4_18smem_ptr_flag_bitsILi16EEENSU_INS5_IJNSA_ILi8EEESH_EEENS5_IJSH_SB_EEEEEEEvNS4_8identityES13_S1D_vS1E_EENS_8epilogue10collective6detail29Sm90TmaWarpSpecializedAdapterINS1H_15DefaultEpilogueISJ_SK_SK_NS1G_6thread17LinearCombinationISJ_Li1EffLNS1L_9ScaleType4KindE0ELNS_15FloatRoundStyleE2ESJ_EENS1_15EpilogueDefaultEEEEEvvEEEEvNT_6ParamsE)
	.align		4
        /*000c*/ 	.word	index@(__assertfail)
	.align		4
        /*0010*/ 	.word	0x00000000
	.align		4
        /*0014*/ 	.word	0xfffffffe
	.align		4
        /*0018*/ 	.word	0x00000000
	.align		4
        /*001c*/ 	.word	0xfffffffd
	.align		4
        /*0020*/ 	.word	0x00000000
	.align		4
        /*0024*/ 	.word	0xfffffffc


//--------------------- .nv.constant4             --------------------------
	.section	.nv.constant4,"a",@progbits
	.align	8
	.align		8
.nv.constant4:
        /*0000*/ 	.dword	__assertfail
	.align		8
        /*0008*/ 	.dword	__unnamed_1
	.align		8
        /*0010*/ 	.dword	_ZN39_INTERNAL_40824a4c_4_k_cu_10001ea3_52734cuda3std3__45__cpo5beginE
	.align		8
        /*0018*/ 	.dword	_ZN39_INTERNAL_40824a4c_4_k_cu_10001ea3_52734cuda3std3__45__cpo3endE
	.align		8
        /*0020*/ 	.dword	_ZN39_INTERNAL_40824a4c_4_k_cu_10001ea3_52734cuda3std3__45__cpo6cbeginE
	.align		8
        /*0028*/ 	.dword	_ZN39_INTERNAL_40824a4c_4_k_cu_10001ea3_52734cuda3std3__45__cpo4cendE
	.align		8
        /*0030*/ 	.dword	_ZN39_INTERNAL_40824a4c_4_k_cu_10001ea3_52734cuda3std3__441_GLOBAL__N__40824a4c_4_k_cu_10001ea3_52736ignoreE
	.align		8
        /*0038*/ 	.dword	_ZN39_INTERNAL_40824a4c_4_k_cu_10001ea3_52734cuda3std3__419piecewise_constructE
	.align		8
        /*0040*/ 	.dword	_ZN39_INTERNAL_40824a4c_4_k_cu_10001ea3_52734cuda3std3__48in_placeE
	.align		8
        /*0048*/ 	.dword	_ZN39_INTERNAL_40824a4c_4_k_cu_10001ea3_52734cuda3std6ranges3__45__cpo4swapE
	.align		8
        /*0050*/ 	.dword	_ZN39_INTERNAL_40824a4c_4_k_cu_10001ea3_52734cuda3std6ranges3__45__cpo9iter_moveE
	.align		8
        /*0058*/ 	.dword	_ZN39_INTERNAL_40824a4c_4_k_cu_10001ea3_52734cute7productE
	.align		8
        /*0060*/ 	.dword	_ZN39_INTERNAL_40824a4c_4_k_cu_10001ea3_52734cute1_E
	.align		8
        /*0068*/ 	.dword	$str$22
	.align		8
        /*0070*/ 	.dword	$str$23


//--------------------- .text._ZN7cutlass13device_kernelINS_4gemm6kernel13GemmUniversalIN4cute5tupleIJiiiiEEENS1_10collective13CollectiveMmaINS1_34MainloopSm90TmaGmmaWarpSpecializedILi22ENS5_IJNS4_1CILi1EEESB_SB_EEENS1_35KernelTmaWarpSpecializedCooperativeEEENS5_IJNSA_ILi128EEENSA_ILi192EEENSA_ILi16EEEEEENS_6half_tENS5_IJlSB_lEEESJ_SK_NS4_8TiledMMAINS4_8MMA_AtomIJNS4_4SM904GMMA26MMA_64x192x16_F32F16F16_SSILNSO_5MajorE0ELSQ_0ELNSO_7ScaleInE1ELSR_1EEEEEENS4_6LayoutINS5_IJNSA_ILi2EEESB_SB_EEENS5_IJSB_NSA_ILi0EEESX_EEEEENS5_IJNS4_10UnderscoreES10_S10_EEEEENS4_13SM90_TMA_LOADENS4_14ComposedLayoutINS4_7SwizzleILi1ELi4ELi3EEENS4_18smem_ptr_flag_bitsILi16EEENSU_INS5_IJNSA_ILi8EEESH_EEENS5_IJSH_SB_EEEEEEEvNS4_8identityES13_S1D_vS1E_EENS_8epilogue10collective6detail29Sm90TmaWarpSpecializedAdapterINS1H_15DefaultEpilogueISJ_SK_SK_NS1G_6thread17LinearCombinationISJ_Li1EffLNS1L_9ScaleType4KindE0ELNS_15FloatRoundStyleE2ESJ_EENS1_15EpilogueDefaultEEEEEvvEEEEvNT_6ParamsE --------------------------
	.section	.text._ZN7cutlass13device_kernelINS_4gemm6kernel13GemmUniversalIN4cute5tupleIJiiiiEEENS1_10collective13CollectiveMmaINS1_34MainloopSm90TmaGmmaWarpSpecializedILi22ENS5_IJNS4_1CILi1EEESB_SB_EEENS1_35KernelTmaWarpSpecializedCooperativeEEENS5_IJNSA_ILi128EEENSA_ILi192EEENSA_ILi16EEEEEENS_6half_tENS5_IJlSB_lEEESJ_SK_NS4_8TiledMMAINS4_8MMA_AtomIJNS4_4SM904GMMA26MMA_64x192x16_F32F16F16_SSILNSO_5MajorE0ELSQ_0ELNSO_7ScaleInE1ELSR_1EEEEEENS4_6LayoutINS5_IJNSA_ILi2EEESB_SB_EEENS5_IJSB_NSA_ILi0EEESX_EEEEENS5_IJNS4_10UnderscoreES10_S10_EEEEENS4_13SM90_TMA_LOADENS4_14ComposedLayoutINS4_7SwizzleILi1ELi4ELi3EEENS4_18smem_ptr_flag_bitsILi16EEENSU_INS5_IJNSA_ILi8EEESH_EEENS5_IJSH_SB_EEEEEEEvNS4_8identityES13_S1D_vS1E_EENS_8epilogue10collective6detail29Sm90TmaWarpSpecializedAdapterINS1H_15DefaultEpilogueISJ_SK_SK_NS1G_6thread17LinearCombinationISJ_Li1EffLNS1L_9ScaleType4KindE0ELNS_15FloatRoundStyleE2ESJ_EENS1_15EpilogueDefaultEEEEEvvEEEEvNT_6ParamsE,"ax",@progbits
	.align	128
.text._ZN7cutlass13device_kernelINS_4gemm6kernel13GemmUniversalIN4cute5tupleIJiiiiEEENS1_10collective13CollectiveMmaINS1_34MainloopSm90TmaGmmaWarpSpecializedILi22ENS5_IJNS4_1CILi1EEESB_SB_EEENS1_35KernelTmaWarpSpecializedCooperativeEEENS5_IJNSA_ILi128EEENSA_ILi192EEENSA_ILi16EEEEEENS_6half_tENS5_IJlSB_lEEESJ_SK_NS4_8TiledMMAINS4_8MMA_AtomIJNS4_4SM904GMMA26MMA_64x192x16_F32F16F16_SSILNSO_5MajorE0ELSQ_0ELNSO_7ScaleInE1ELSR_1EEEEEENS4_6LayoutINS5_IJNSA_ILi2EEESB_SB_EEENS5_IJSB_NSA_ILi0EEESX_EEEEENS5_IJNS4_10UnderscoreES10_S10_EEEEENS4_13SM90_TMA_LOADENS4_14ComposedLayoutINS4_7SwizzleILi1ELi4ELi3EEENS4_18smem_ptr_flag_bitsILi16EEENSU_INS5_IJNSA_ILi8EEESH_EEENS5_IJSH_SB_EEEEEEEvNS4_8identityES13_S1D_vS1E_EENS_8epilogue10collective6detail29Sm90TmaWarpSpecializedAdapterINS1H_15DefaultEpilogueISJ_SK_SK_NS1G_6thread17LinearCombinationISJ_Li1EffLNS1L_9ScaleType4KindE0ELNS_15FloatRoundStyleE2ESJ_EENS1_15EpilogueDefaultEEEEEvvEEEEvNT_6ParamsE:
        .type           _ZN7cutlass13device_kernelINS_4gemm6kernel13GemmUniversalIN4cute5tupleIJiiiiEEENS1_10collective13CollectiveMmaINS1_34MainloopSm90TmaGmmaWarpSpecializedILi22ENS5_IJNS4_1CILi1EEESB_SB_EEENS1_35KernelTmaWarpSpecializedCooperativeEEENS5_IJNSA_ILi128EEENSA_ILi192EEENSA_ILi16EEEEEENS_6half_tENS5_IJlSB_lEEESJ_SK_NS4_8TiledMMAINS4_8MMA_AtomIJNS4_4SM904GMMA26MMA_64x192x16_F32F16F16_SSILNSO_5MajorE0ELSQ_0ELNSO_7ScaleInE1ELSR_1EEEEEENS4_6LayoutINS5_IJNSA_ILi2EEESB_SB_EEENS5_IJSB_NSA_ILi0EEESX_EEEEENS5_IJNS4_10UnderscoreES10_S10_EEEEENS4_13SM90_TMA_LOADENS4_14ComposedLayoutINS4_7SwizzleILi1ELi4ELi3EEENS4_18smem_ptr_flag_bitsILi16EEENSU_INS5_IJNSA_ILi8EEESH_EEENS5_IJSH_SB_EEEEEEEvNS4_8identityES13_S1D_vS1E_EENS_8epilogue10collective6detail29Sm90TmaWarpSpecializedAdapterINS1H_15DefaultEpilogueISJ_SK_SK_NS1G_6thread17LinearCombinationISJ_Li1EffLNS1L_9ScaleType4KindE0ELNS_15FloatRoundStyleE2ESJ_EENS1_15EpilogueDefaultEEEEEvvEEEEvNT_6ParamsE,@function
        .size           _ZN7cutlass13device_kernelINS_4gemm6kernel13GemmUniversalIN4cute5tupleIJiiiiEEENS1_10collective13CollectiveMmaINS1_34MainloopSm90TmaGmmaWarpSpecializedILi22ENS5_IJNS4_1CILi1EEESB_SB_EEENS1_35KernelTmaWarpSpecializedCooperativeEEENS5_IJNSA_ILi128EEENSA_ILi192EEENSA_ILi16EEEEEENS_6half_tENS5_IJlSB_lEEESJ_SK_NS4_8TiledMMAINS4_8MMA_AtomIJNS4_4SM904GMMA26MMA_64x192x16_F32F16F16_SSILNSO_5MajorE0ELSQ_0ELNSO_7ScaleInE1ELSR_1EEEEEENS4_6LayoutINS5_IJNSA_ILi2EEESB_SB_EEENS5_IJSB_NSA_ILi0EEESX_EEEEENS5_IJNS4_10UnderscoreES10_S10_EEEEENS4_13SM90_TMA_LOADENS4_14ComposedLayoutINS4_7SwizzleILi1ELi4ELi3EEENS4_18smem_ptr_flag_bitsILi16EEENSU_INS5_IJNSA_ILi8EEESH_EEENS5_IJSH_SB_EEEEEEEvNS4_8identityES13_S1D_vS1E_EENS_8epilogue10collective6detail29Sm90TmaWarpSpecializedAdapterINS1H_15DefaultEpilogueISJ_SK_SK_NS1G_6thread17LinearCombinationISJ_Li1EffLNS1L_9ScaleType4KindE0ELNS_15FloatRoundStyleE2ESJ_EENS1_15EpilogueDefaultEEEEEvvEEEEvNT_6ParamsE,(.L_x_295 - _ZN7cutlass13device_kernelINS_4gemm6kernel13GemmUniversalIN4cute5tupleIJiiiiEEENS1_10collective13CollectiveMmaINS1_34MainloopSm90TmaGmmaWarpSpecializedILi22ENS5_IJNS4_1CILi1EEESB_SB_EEENS1_35KernelTmaWarpSpecializedCooperativeEEENS5_IJNSA_ILi128EEENSA_ILi192EEENSA_ILi16EEEEEENS_6half_tENS5_IJlSB_lEEESJ_SK_NS4_8TiledMMAINS4_8MMA_AtomIJNS4_4SM904GMMA26MMA_64x192x16_F32F16F16_SSILNSO_5MajorE0ELSQ_0ELNSO_7ScaleInE1ELSR_1EEEEEENS4_6LayoutINS5_IJNSA_ILi2EEESB_SB_EEENS5_IJSB_NSA_ILi0EEESX_EEEEENS5_IJNS4_10UnderscoreES10_S10_EEEEENS4_13SM90_TMA_LOADENS4_14ComposedLayoutINS4_7SwizzleILi1ELi4ELi3EEENS4_18smem_ptr_flag_bitsILi16EEENSU_INS5_IJNSA_ILi8EEESH_EEENS5_IJSH_SB_EEEEEEEvNS4_8identityES13_S1D_vS1E_EENS_8epilogue10collective6detail29Sm90TmaWarpSpecializedAdapterINS1H_15DefaultEpilogueISJ_SK_SK_NS1G_6thread17LinearCombinationISJ_Li1EffLNS1L_9ScaleType4KindE0ELNS_15FloatRoundStyleE2ESJ_EENS1_15EpilogueDefaultEEEEEvvEEEEvNT_6ParamsE)
        .other          _ZN7cutlass13device_kernelINS_4gemm6kernel13GemmUniversalIN4cute5tupleIJiiiiEEENS1_10collective13CollectiveMmaINS1_34MainloopSm90TmaGmmaWarpSpecializedILi22ENS5_IJNS4_1CILi1EEESB_SB_EEENS1_35KernelTmaWarpSpecializedCooperativeEEENS5_IJNSA_ILi128EEENSA_ILi192EEENSA_ILi16EEEEEENS_6half_tENS5_IJlSB_lEEESJ_SK_NS4_8TiledMMAINS4_8MMA_AtomIJNS4_4SM904GMMA26MMA_64x192x16_F32F16F16_SSILNSO_5MajorE0ELSQ_0ELNSO_7ScaleInE1ELSR_1EEEEEENS4_6LayoutINS5_IJNSA_ILi2EEESB_SB_EEENS5_IJSB_NSA_ILi0EEESX_EEEEENS5_IJNS4_10UnderscoreES10_S10_EEEEENS4_13SM90_TMA_LOADENS4_14ComposedLayoutINS4_7SwizzleILi1ELi4ELi3EEENS4_18smem_ptr_flag_bitsILi16EEENSU_INS5_IJNSA_ILi8EEESH_EEENS5_IJSH_SB_EEEEEEEvNS4_8identityES13_S1D_vS1E_EENS_8epilogue10collective6detail29Sm90TmaWarpSpecializedAdapterINS1H_15DefaultEpilogueISJ_SK_SK_NS1G_6thread17LinearCombinationISJ_Li1EffLNS1L_9ScaleType4KindE0ELNS_15FloatRoundStyleE2ESJ_EENS1_15EpilogueDefaultEEEEEvvEEEEvNT_6ParamsE,@"STO_CUDA_ENTRY STV_DEFAULT"
_ZN7cutlass13device_kernelINS_4gemm6kernel13GemmUniversalIN4cute5tupleIJiiiiEEENS1_10collective13CollectiveMmaINS1_34MainloopSm90TmaGmmaWarpSpecializedILi22ENS5_IJNS4_1CILi1EEESB_SB_EEENS1_35KernelTmaWarpSpecializedCooperativeEEENS5_IJNSA_ILi128EEENSA_ILi192EEENSA_ILi16EEEEEENS_6half_tENS5_IJlSB_lEEESJ_SK_NS4_8TiledMMAINS4_8MMA_AtomIJNS4_4SM904GMMA26MMA_64x192x16_F32F16F16_SSILNSO_5MajorE0ELSQ_0ELNSO_7ScaleInE1ELSR_1EEEEEENS4_6LayoutINS5_IJNSA_ILi2EEESB_SB_EEENS5_IJSB_NSA_ILi0EEESX_EEEEENS5_IJNS4_10UnderscoreES10_S10_EEEEENS4_13SM90_TMA_LOADENS4_14ComposedLayoutINS4_7SwizzleILi1ELi4ELi3EEENS4_18smem_ptr_flag_bitsILi16EEENSU_INS5_IJNSA_ILi8EEESH_EEENS5_IJSH_SB_EEEEEEEvNS4_8identityES13_S1D_vS1E_EENS_8epilogue10collective6detail29Sm90TmaWarpSpecializedAdapterINS1H_15DefaultEpilogueISJ_SK_SK_NS1G_6thread17LinearCombinationISJ_Li1EffLNS1L_9ScaleType4KindE0ELNS_15FloatRoundStyleE2ESJ_EENS1_15EpilogueDefaultEEEEEvvEEEEvNT_6ParamsE:
[----:B------:R-:W0:Y:S01]  /*0000*/  LDC R1, c[0x0][0x28] ;  /* 0x00000a00ff017b82 */ /* 0x000e220000000800 */
[----:B------:R-:W1:Y:S01]  /*0010*/  S2R R18, SR_TID.X ;  /* 0x0000000000127919 */ /* 0x000e620000002100 */
[----:B------:R-:W-:Y:S01]  /*0020*/  ELECT P0, URZ, PT ;  /* 0x00000000003f782f */ /* 0x000fe20003800000 */
[----:B------:R-:W-:Y:S01]  /*0030*/  BSSY B0, `(.L_x_0) ;  /* 0x000000f000007945 */ /* 0x000fe20003800000 */
[--C-:B-1----:R-:W-:Y:S02]  /*0040*/  SHF.R.U32.HI R0, RZ, 0x5, R18.reuse ;  /* 0x00000005ff007819 */ /* 0x102fe40000011612 */
[----:B------:R-:W-:-:S03]  /*0050*/  SHF.R.U32.HI R22, RZ, 0x7, R18 ;  /* 0x00000007ff167819 */ /* 0x000fc60000011612 */
[----:B------:R-:W1:Y:S04]  /*0060*/  SHFL.IDX PT, R5, R0, RZ, 0x1f ;  /* 0x00001fff00057589 */ /* 0x000e6800000e0000 */
[----:B------:R2:W3:Y:S01]  /*0070*/  SHFL.IDX PT, R8, R22, RZ, 0x1f ;  /* 0x00001fff16087589 */ /* 0x0004e200000e0000 */
[----:B-1----:R-:W-:-:S13]  /*0080*/  ISETP.NE.OR P0, PT, R5, RZ, !P0 ;  /* 0x000000ff0500720c */ /* 0x002fda0004705670 */
[----:B0-23--:R-:W-:Y:S05]  /*0090*/  @P0 BRA `(.L_x_1) ;  /* 0x0000000000200947 */ /* 0x00dfea0003800000 */
[----:B------:R-:W-:Y:S02]  /*00a0*/  ULDC.64 UR4, c[0x0][0x198] ;  /* 0x0000660000047ab9 */ /* 0x000fe40000000a00 */
[----:B------:R-:W-:Y:S02]  /*00b0*/  UIADD3 UR6, UP0, UR4, 0xf0, URZ ;  /* 0x000000f004067890 */ /* 0x000fe4000ff1e03f */
[----:B------:R-:W-:Y:S02]  /*00c0*/  UIADD3 UR4, UP1, UR4, 0x1f0, URZ ;  /* 0x000001f004047890 */ /* 0x000fe4000ff3e03f */
[----:B------:R-:W-:Y:S02]  /*00d0*/  UIADD3.X UR7, URZ, UR5, URZ, UP0, !UPT ;  /* 0x000000053f077290 */ /* 0x000fe400087fe43f */
[----:B------:R-:W-:-:S07]  /*00e0*/  UIADD3.X UR5, URZ, UR5, URZ, UP1, !UPT ;  /* 0x000000053f057290 */ /* 0x000fce0008ffe43f */
[----:B------:R0:W-:Y:S02]  /*00f0*/  UTMACCTL.PF [UR6] ;  /* 0x00000000060079b9 */ /* 0x0001e40008040000 */
[----:B------:R0:W-:Y:S02]  /*0100*/  UTMACCTL.PF [UR4] ;  /* 0x00000000040079b9 */ /* 0x0001e40008040000 */
[----:B0-----:R-:W-:Y:S01]  /*0110*/  NOP ;  /* 0x0000000000007918 */ /* 0x001fe20000000000 */
.L_x_1:
[----:B------:R-:W-:Y:S05]  /*0120*/  BSYNC B0 ;  /* 0x0000000000007941 */ /* 0x000fea0003800000 */
.L_x_0:
[----:B------:R-:W0:Y:S02]  /*0130*/  SHFL.IDX PT, R2, R0, RZ, 0x1f ;  /* 0x00001fff00027589 */ /* 0x000e2400000e0000 */
[----:B0-----:R-:W-:-:S13]  /*0140*/  ISETP.NE.AND P0, PT, R2, RZ, PT ;  /* 0x000000ff0200720c */ /* 0x001fda0003f05270 */
[----:B------:R-:W-:Y:S05]  /*0150*/  @P0 BRA `(.L_x_2) ;  /* 0x0000000000f40947 */ /* 0x000fea0003800000 */
[----:B------:R-:W-:Y:S01]  /*0160*/  ELECT P0, URZ, PT ;  /* 0x00000000003f782f */ /* 0x000fe20003800000 */
[----:B------:R-:W-:-:S12]  /*0170*/  BSSY B0, `(.L_x_2) ;  /* 0x000003b000007945 */ /* 0x000fd80003800000 */
[----:B------:R-:W-:Y:S05]  /*0180*/  @!P0 BRA `(.L_x_3) ;  /* 0x0000000000e48947 */ /* 0x000fea0003800000 */
[----:B------:R-:W0:Y:S01]  /*0190*/  S2UR UR8, SR_CgaCtaId ;  /* 0x00000000000879c3 */ /* 0x000e220000008800 */
[----:B------:R-:W-:Y:S01]  /*01a0*/  UMOV UR4, 0x400 ;  /* 0x0000040000047882 */ /* 0x000fe20000000000 */
[----:B------:R-:W-:Y:S01]  /*01b0*/  UMOV UR5, 0x1 ;  /* 0x0000000100057882 */ /* 0x000fe20000000000 */
[----:B------:R-:W-:Y:S02]  /*01c0*/  UMOV UR6, 0x100 ;  /* 0x0000010000067882 */ /* 0x000fe40000000000 */
[----:B------:R-:W-:-:S04]  /*01d0*/  UIADD3 UR6, -UR6, 0x100000, URZ ;  /* 0x0010000006067890 */ /* 0x000fc8000fffe13f */
[----:B------:R-:W-:Y:S02]  /*01e0*/  USHF.L.U32 UR7, UR6, 0xb, URZ ;  /* 0x0000000b06077899 */ /* 0x000fe4000800063f */
[----:B------:R-:W-:Y:S02]  /*01f0*/  USHF.L.U32 UR6, UR6, 0x1, URZ ;  /* 0x0000000106067899 */ /* 0x000fe4000800063f */
[----:B0-----:R-:W-:Y:S02]  /*0200*/  ULEA UR8, UR8, UR4, 0x18 ;  /* 0x0000000408087291 */ /* 0x001fe4000f8ec03f */
[----:B------:R-:W-:-:S04]  /*0210*/  UIADD3 UR4, -UR5, 0x100000, URZ ;  /* 0x0010000005047890 */ /* 0x000fc8000fffe13f */
[----:B------:R-:W-:Y:S02]  /*0220*/  USHF.L.U32 UR5, UR4, 0xb, URZ ;  /* 0x0000000b04057899 */ /* 0x000fe4000800063f */
[----:B------:R-:W-:Y:S01]  /*0230*/  USHF.L.U32 UR4, UR4, 0x1, URZ ;  /* 0x0000000104047899 */ /* 0x000fe2000800063f */
[----:B------:R-:W0:Y:S11]  /*0240*/  FENCE.VIEW.ASYNC.S ;  /* 0x00000000000073c6 */ /* 0x000e360000000000 */
[----:B0-----:R0:W1:Y:S01]  /*0250*/  SYNCS.EXCH.64 URZ, [UR8], UR4 ;  /* 0x00000004083f75b2 */ /* 0x0010620008000100 */
[----:B------:R0:W2:Y:S01]  /*0260*/  SYNCS.EXCH.64 URZ, [UR8+0xb0], UR6 ;  /* 0x0000b006083f75b2 */ /* 0x0000a20008000100 */
[----:B------:R0:W3:Y:S01]  /*0270*/  SYNCS.EXCH.64 URZ, [UR8+0x8], UR4 ;  /* 0x00000804083f75b2 */ /* 0x0000e20008000100 */
[----:B------:R0:W4:Y:S01]  /*0280*/  SYNCS.EXCH.64 URZ, [UR8+0xb8], UR6 ;  /* 0x0000b806083f75b2 */ /* 0x0001220008000100 */
[----:B------:R0:W0:Y:S01]  /*0290*/  SYNCS.EXCH.64 URZ, [UR8+0x10], UR4 ;  /* 0x00001004083f75b2 */ /* 0x0000220008000100 */
        /* <DEDUP_REMOVED lines=39> */
[----:B-1234-:R-:W-:Y:S01]  /*0510*/  NOP ;  /* 0x0000000000007918 */ /* 0x01efe20000000000 */
.L_x_3:
[----:B0-----:R-:W-:Y:S05]  /*0520*/  BSYNC B0 ;  /* 0x0000000000007941 */ /* 0x001fea0003800000 */
.L_x_2:
[----:B------:R-:W0:Y:S01]  /*0530*/  SHFL.IDX PT, R0, R0, RZ, 0x1f ;  /* 0x00001fff00007589 */ /* 0x000e2200000e0000 */
[----:B------:R-:W-:Y:S01]  /*0540*/  ELECT P0, URZ, PT ;  /* 0x00000000003f782f */ /* 0x000fe20003800000 */
[----:B------:R-:W1:Y:S01]  /*0550*/  LDC R2, c[0x0][0x65c] ;  /* 0x00019700ff027b82 */ /* 0x000e620000000800 */
[----:B------:R-:W-:Y:S01]  /*0560*/  SHF.R.S32.HI R6, RZ, 0x1f, R5 ;  /* 0x0000001fff067819 */ /* 0x000fe20000011405 */
[----:B------:R-:W2:Y:S01]  /*0570*/  S2R R3, SR_CTAID.Y ;  /* 0x0000000000037919 */ /* 0x000ea20000002600 */
[----:B------:R-:W-:Y:S01]  /*0580*/  UMOV UR4, 0x20 ;  /* 0x0000002000047882 */ /* 0x000fe20000000000 */
[----:B------:R-:W-:Y:S01]  /*0590*/  ISETP.NE.AND P2, PT, R8, RZ, PT ;  /* 0x000000ff0800720c */ /* 0x000fe20003f45270 */
[----:B------:R-:W-:Y:S01]  /*05a0*/  NOP ;  /* 0x0000000000007918 */ /* 0x000fe20000000000 */
[----:B------:R-:W3:Y:S01]  /*05b0*/  S2R R4, SR_CTAID.X ;  /* 0x0000000000047919 */ /* 0x000ee20000002500 */
[----:B------:R-:W-:Y:S01]  /*05c0*/  LEA.HI R6, R6, R5, RZ, 0x2 ;  /* 0x0000000506067211 */ /* 0x000fe200078f10ff */
[----:B------:R-:W-:Y:S01]  /*05d0*/  NOP ;  /* 0x0000000000007918 */ /* 0x000fe20000000000 */
[----:B0-----:R-:W-:-:S02]  /*05e0*/  ISETP.NE.OR P0, PT, R0, RZ, !P0 ;  /* 0x000000ff0000720c */ /* 0x001fc40004705670 */
[----:B-1----:R-:W-:-:S04]  /*05f0*/  ISETP.NE.AND P3, PT, R2, 0x1, PT ;  /* 0x000000010200780c */ /* 0x002fc80003f65270 */
[----:B------:R-:W-:Y:S02]  /*0600*/  P2R R0, PR, RZ, 0x8 ;  /* 0x00000008ff007803 */ /* 0x000fe40000000000 */
[----:B------:R-:W-:-:S05]  /*0610*/  LOP3.LUT R0, R6, 0xfffffffc, RZ, 0xc0, !PT ;  /* 0xfffffffc06007812 */ /* 0x000fca00078ec0ff */
[----:B------:R-:W-:Y:S01]  /*0620*/  VOTEU.ALL UP0, P0 ;  /* 0x00000000003f7886 */ /* 0x000fe20000000000 */
[----:B------:R-:W-:Y:S01]  /*0630*/  IMAD.IADD R0, R5, 0x1, -R0 ;  /* 0x0000000105007824 */ /* 0x000fe200078e0a00 */
[----:B------:R-:W3:Y:S01]  /*0640*/  @P3 LDC R17, c[0x0][0x10] ;  /* 0x00000400ff113b82 */ /* 0x000ee20000000800 */
[----:B------:R-:W-:Y:S01]  /*0650*/  VOTEU.ALL UP1, P0 ;  /* 0x00000000003f7886 */ /* 0x000fe20000020000 */
[----:B--2---:R-:W-:Y:S01]  /*0660*/  @P3 IMAD.MOV.U32 R6, RZ, RZ, R3 ;  /* 0x000000ffff063224 */ /* 0x004fe200078e0003 */
[----:B------:R-:W-:Y:S01]  /*0670*/  @!UP0 UMOV UR6, 0x400 ;  /* 0x0000040000068882 */ /* 0x000fe20000000000 */
[----:B------:R-:W-:-:S04]  /*0680*/  @!UP0 UIADD3 UR4, -UR4, 0x100000, URZ ;  /* 0x0010000004048890 */ /* 0x000fc8000fffe13f */
[----:B------:R-:W-:Y:S02]  /*0690*/  @!UP0 USHF.L.U32 UR5, UR4, 0xb, URZ ;  /* 0x0000000b04058899 */ /* 0x000fe4000800063f */
[----:B------:R-:W-:Y:S01]  /*06a0*/  @!UP0 USHF.L.U32 UR4, UR4, 0x1, URZ ;  /* 0x0000000104048899 */ /* 0x000fe2000800063f */
[----:B------:R-:W-:Y:S02]  /*06b0*/  @P3 IMAD.MOV.U32 R7, RZ, RZ, RZ ;  /* 0x000000ffff073224 */ /* 0x000fe400078e00ff */
[----:B------:R-:W-:Y:S01]  /*06c0*/  IMAD.MOV.U32 R5, RZ, RZ, RZ ;  /* 0x000000ffff057224 */ /* 0x000fe200078e00ff */
[----:B------:R-:W0:Y:S01]  /*06d0*/  @!UP0 S2UR UR7, SR_CgaCtaId ;  /* 0x00000000000789c3 */ /* 0x000e220000008800 */
[----:B------:R-:W-:-:S07]  /*06e0*/  @P3 IMAD.MOV.U32 R11, RZ, RZ, RZ ;  /* 0x000000ffff0b3224 */ /* 0x000fce00078e00ff */
[----:B------:R-:W1:Y:S01]  /*06f0*/  @!P3 LDC R9, c[0x0][0xc] ;  /* 0x00000300ff09bb82 */ /* 0x000e620000000800 */
[----:B---3--:R-:W-:-:S04]  /*0700*/  @P3 IMAD.WIDE.U32 R16, R4, R17, R6 ;  /* 0x0000001104103225 */ /* 0x008fc800078e0006 */
[----:B------:R-:W-:Y:S01]  /*0710*/  @P3 IMAD.IADD R17, R17, 0x1, R11 ;  /* 0x0000000111113824 */ /* 0x000fe200078e020b */
[----:B0-----:R-:W-:Y:S01]  /*0720*/  @!UP0 ULEA UR6, UR7, UR6, 0x18 ;  /* 0x0000000607068291 */ /* 0x001fe2000f8ec03f */
[----:B------:R-:W-:Y:S01]  /*0730*/  VOTEU.ALL UP0, P0 ;  /* 0x00000000003f7886 */ /* 0x000fe20000000000 */
[----:B------:R-:W-:-:S04]  /*0740*/  ISETP.NE.AND P0, PT, R0, 0x3, PT ;  /* 0x000000030000780c */ /* 0x000fc80003f05270 */
[----:B------:R-:W-:Y:S01]  /*0750*/  ISETP.EQ.OR P0, PT, R0, RZ, !P0 ;  /* 0x000000ff0000720c */ /* 0x000fe20004702670 */
[----:B-1----:R-:W-:-:S03]  /*0760*/  @!P3 IMAD.WIDE.U32 R6, R9, R3, R4 ;  /* 0x000000030906b225 */ /* 0x002fc600078e0004 */
[C---:B------:R-:W-:Y:S01]  /*0770*/  ISETP.EQ.AND P0, PT, R8.reuse, RZ, P0 ;  /* 0x000000ff0800720c */ /* 0x040fe20000702270 */
[----:B------:R-:W-:Y:S01]  /*0780*/  VIADD R8, R8, 0xffffffff ;  /* 0xffffffff08087836 */ /* 0x000fe20000000000 */
[----:B------:R-:W0:Y:S02]  /*0790*/  FENCE.VIEW.ASYNC.S ;  /* 0x00000000000073c6 */ /* 0x000e240000000000 */
[----:B0-----:R0:W1:Y:S01]  /*07a0*/  @!UP0 SYNCS.EXCH.64 URZ, [UR6+0x170], UR4 ;  /* 0x00017004063f85b2 */ /* 0x0010620008000100 */
[----:B------:R-:W-:Y:S01]  /*07b0*/  @!P3 IMAD.MOV.U32 R16, RZ, RZ, R6 ;  /* 0x000000ffff10b224 */ /* 0x000fe200078e0006 */
[----:B------:R-:W-:Y:S01]  /*07c0*/  SEL R19, RZ, 0x1, !P0 ;  /* 0x00000001ff137807 */ /* 0x000fe20004000000 */
[----:B------:R-:W-:Y:S01]  /*07d0*/  @!P3 IMAD.MOV.U32 R17, RZ, RZ, R7 ;  /* 0x000000ffff11b224 */ /* 0x000fe200078e0007 */
[----:B------:R-:W-:-:S04]  /*07e0*/  ISETP.GE.U32.AND P1, PT, R8, 0x2, PT ;  /* 0x000000020800780c */ /* 0x000fc80003f26070 */
[----:B------:R-:W-:Y:S01]  /*07f0*/  SEL R19, R19, 0x2, P1 ;  /* 0x0000000213137807 */ /* 0x000fe20000800000 */
[----:B------:R0:W1:Y:S01]  /*0800*/  @!UP1 SYNCS.EXCH.64 URZ, [UR6+0x178], UR4 ;  /* 0x00017804063f95b2 */ /* 0x0000620008000100 */
[----:B------:R-:W-:Y:S01]  /*0810*/  NOP ;  /* 0x0000000000007918 */ /* 0x000fe20000000000 */
[----:B-1----:R-:W-:Y:S06]  /*0820*/  BAR.SYNC.DEFER_BLOCKING 0x0 ;  /* 0x0000000000007b1d */ /* 0x002fec0000010000 */
[----:B------:R-:W-:Y:S05]  /*0830*/  @!P2 BRA `(.L_x_4) ;  /* 0x00000078003ca947 */ /* 0x000fea0003800000 */
[----:B------:R-:W-:-:S13]  /*0840*/  ISETP.GT.U32.AND P0, PT, R8, 0x1, PT ;  /* 0x000000010800780c */ /* 0x000fda0003f04070 */
[----:B0-----:R-:W-:Y:S05]  /*0850*/  @P0 EXIT ;  /* 0x000000000000094d */ /* 0x001fea0003800000 */
[----:B------:R-:W-:Y:S01]  /*0860*/  ULDC.64 UR4, c[0x0][0x650] ;  /* 0x0001940000047ab9 */ /* 0x000fe20000000a00 */
[----:B------:R-:W-:Y:S01]  /*0870*/  PRMT R0, RZ, 0x7610, R0 ;  /* 0x00007610ff007816 */ /* 0x000fe20000000000 */
[----:B------:R-:W-:Y:S01]  /*0880*/  IMAD.MOV.U32 R122, RZ, RZ, -0x1 ;  /* 0xffffffffff7a7424 */ /* 0x000fe200078e00ff */
[----:B------:R-:W-:Y:S01]  /*0890*/  ISETP.GE.U32.AND P0, PT, R16, UR4, PT ;  /* 0x0000000410007c0c */ /* 0x000fe2000bf06070 */
[----:B------:R-:W-:Y:S02]  /*08a0*/  IMAD.MOV.U32 R123, RZ, RZ, -0x1 ;  /* 0xffffffffff7b7424 */ /* 0x000fe400078e00ff */
[----:B------:R-:W-:Y:S01]  /*08b0*/  IMAD.MOV.U32 R23, RZ, RZ, -0x1 ;  /* 0xffffffffff177424 */ /* 0x000fe200078e00ff */
[----:B------:R-:W-:-:S13]  /*08c0*/  ISETP.GE.U32.AND.EX P0, PT, R17, UR5, PT, P0 ;  /* 0x0000000511007c0c */ /* 0x000fda000bf06100 */
[----:B------:R-:W-:Y:S05]  /*08d0*/  @P0 BRA `(.L_x_5) ;  /* 0x0000000400540947 */ /* 0x000fea0003800000 */
[----:B------:R-:W0:Y:S01]  /*08e0*/  LDC.64 R14, c[0x0][0x628] ;  /* 0x00018a00ff0e7b82 */ /* 0x000e220000000a00 */
[----:B------:R-:W-:Y:S02]  /*08f0*/  IMAD.MOV.U32 R6, RZ, RZ, R16 ;  /* 0x000000ffff067224 */ /* 0x000fe400078e0010 */
[----:B------:R-:W-:-:S05]  /*0900*/  IMAD.MOV.U32 R7, RZ, RZ, R17 ;  /* 0x000000ffff077224 */ /* 0x000fca00078e0011 */
[----:B------:R-:W1:Y:S08]  /*0910*/  LDC R0, c[0x0][0x630] ;  /* 0x00018c00ff007b82 */ /* 0x000e700000000800 */
[----:B------:R-:W2:Y:S01]  /*0920*/  LDC.64 R20, c[0x0][0x620] ;  /* 0x00018800ff147b82 */ /* 0x000ea20000000a00 */
[----:B0-----:R-:W-:-:S04]  /*0930*/  ISETP.NE.U32.AND P0, PT, R14, RZ, PT ;  /* 0x000000ff0e00720c */ /* 0x001fc80003f05070 */
[----:B------:R-:W-:-:S13]  /*0940*/  ISETP.NE.AND.EX P0, PT, R15, RZ, PT, P0 ;  /* 0x000000ff0f00720c */ /* 0x000fda0003f05300 */
[----:B-12---:R-:W-:Y:S05]  /*0950*/  @!P0 BRA `(.L_x_6) ;  /* 0x0000000000288947 */ /* 0x006fea0003800000 */
[----:B------:R-:W0:Y:S02]  /*0960*/  LDC R11, c[0x0][0x634] ;  /* 0x00018d00ff0b7b82 */ /* 0x000e240000000800 */
[----:B0-----:R-:W-:-:S05]  /*0970*/  IADD3 R11, P0, R16, R11, RZ ;  /* 0x0000000b100b7210 */ /* 0x001fca0007f1e0ff */
[----:B------:R-:W-:-:S04]  /*0980*/  IMAD.X R13, RZ, RZ, R17, P0 ;  /* 0x000000ffff0d7224 */ /* 0x000fc800000e0611 */
[----:B------:R-:W-:-:S04]  /*0990*/  IMAD.WIDE.U32 R6, R13, R14, RZ ;  /* 0x0000000e0d067225 */ /* 0x000fc800078e00ff */
[----:B------:R-:W-:-:S04]  /*09a0*/  IMAD.WIDE.U32 R8, P0, R11, R15, R6 ;  /* 0x0000000f0b087225 */ /* 0x000fc80007800006 */
[----:B------:R-:W-:-:S04]  /*09b0*/  IMAD.WIDE.U32 R6, R11, R14, RZ ;  /* 0x0000000e0b067225 */ /* 0x000fc800078e00ff */
[----:B------:R-:W-:Y:S01]  /*09c0*/  IMAD.X R11, RZ, RZ, RZ, P0 ;  /* 0x000000ffff0b7224 */ /* 0x000fe200000e06ff */
[----:B------:R-:W-:Y:S01]  /*09d0*/  IADD3 RZ, P0, R7, R8, RZ ;  /* 0x0000000807ff7210 */ /* 0x000fe20007f1e0ff */
[----:B------:R-:W-:-:S04]  /*09e0*/  IMAD.MOV.U32 R10, RZ, RZ, R9 ;  /* 0x000000ffff0a7224 */ /* 0x000fc800078e0009 */
[----:B------:R-:W-:-:S08]  /*09f0*/  IMAD.WIDE.U32.X R6, R13, R15, R10, P0 ;  /* 0x0000000f0d067225 */ /* 0x000fd000000e040a */
.L_x_6:
[-CC-:B------:R-:W-:Y:S01]  /*0a00*/  SHF.R.U64 R23, R6, R0.reuse, R7.reuse ;  /* 0x0000000006177219 */ /* 0x180fe20000001207 */
[----:B------:R-:W0:Y:S01]  /*0a10*/  LDC R10, c[0x0][0x618] ;  /* 0x00018600ff0a7b82 */ /* 0x000e220000000800 */
[----:B------:R-:W-:Y:S01]  /*0a20*/  SHF.R.U32.HI R5, RZ, R0, R7 ;  /* 0x00000000ff057219 */ /* 0x000fe20000011607 */
[----:B------:R-:W-:Y:S01]  /*0a30*/  ULDC UR4, c[0x0][0x150] ;  /* 0x0000540000047ab9 */ /* 0x000fe20000000800 */
[----:B------:R-:W-:Y:S02]  /*0a40*/  IADD3 R9, P0, RZ, -R23, RZ ;  /* 0x80000017ff097210 */ /* 0x000fe40007f1e0ff */
[----:B------:R-:W-:-:S03]  /*0a50*/  I2FP.F32.U32 R0, R4 ;  /* 0x0000000400007245 */ /* 0x000fc60000201000 */
[----:B------:R-:W1:Y:S01]  /*0a60*/  LDC.64 R28, c[0x0][0x640] ;  /* 0x00019000ff1c7b82 */ /* 0x000e620000000a00 */
[----:B------:R-:W-:Y:S02]  /*0a70*/  IMAD.X R11, RZ, RZ, ~R5, P0 ;  /* 0x000000ffff0b7224 */ /* 0x000fe400000e0e05 */
[----:B------:R-:W-:Y:S01]  /*0a80*/  FMUL R0, R0, UR4 ;  /* 0x0000000400007c20 */ /* 0x000fe20008400000 */
[----:B------:R-:W-:Y:S01]  /*0a90*/  IMAD.WIDE.U32 R6, R9, R20, R16 ;  /* 0x0000001409067225 */ /* 0x000fe200078e0010 */
[----:B------:R-:W-:-:S03]  /*0aa0*/  ULDC UR4, c[0x0][0x154] ;  /* 0x0000550000047ab9 */ /* 0x000fc60000000800 */
[----:B------:R-:W-:Y:S01]  /*0ab0*/  IMAD R8, R11, R20, RZ ;  /* 0x000000140b087224 */ /* 0x000fe200078e02ff */
[----:B------:R-:W2:Y:S01]  /*0ac0*/  LDC R5, c[0x0][0x144] ;  /* 0x00005100ff057b82 */ /* 0x000ea20000000800 */
[----:B------:R-:W3:Y:S02]  /*0ad0*/  F2I.U32.TRUNC.NTZ R0, R0 ;  /* 0x0000000000007305 */ /* 0x000ee4000020f000 */
[----:B------:R-:W-:-:S04]  /*0ae0*/  IMAD R9, R9, R21, R8 ;  /* 0x0000001509097224 */ /* 0x000fc800078e0208 */
[----:B------:R-:W-:Y:S01]  /*0af0*/  IMAD.IADD R7, R7, 0x1, R9 ;  /* 0x0000000107077824 */ /* 0x000fe200078e0209 */
[----:B------:R-:W4:Y:S01]  /*0b00*/  LDC R12, c[0x0][0x608] ;  /* 0x00018200ff0c7b82 */ /* 0x000f220000000800 */
[----:B------:R-:W-:-:S03]  /*0b10*/  IMAD.MOV.U32 R9, RZ, RZ, -0x1 ;  /* 0xffffffffff097424 */ /* 0x000fc600078e00ff */
[-CC-:B0-----:R-:W-:Y:S02]  /*0b20*/  SHF.R.U64 R20, R6, R10.reuse, R7.reuse ;  /* 0x0000000a06147219 */ /* 0x181fe40000001207 */
[----:B------:R-:W-:Y:S02]  /*0b30*/  I2FP.F32.U32 R6, R3 ;  /* 0x0000000300067245 */ /* 0x000fe40000201000 */
[----:B------:R-:W0:Y:S01]  /*0b40*/  LDC R26, c[0x0][0x658] ;  /* 0x00019600ff1a7b82 */ /* 0x000e220000000800 */
[----:B-1----:R-:W-:Y:S01]  /*0b50*/  ISETP.NE.U32.AND P0, PT, R28, RZ, PT ;  /* 0x000000ff1c00720c */ /* 0x002fe20003f05070 */
[----:B---3--:R-:W-:Y:S01]  /*0b60*/  IMAD.MOV R8, RZ, RZ, -R0 ;  /* 0x000000ffff087224 */ /* 0x008fe200078e0a00 */
[----:B------:R-:W-:Y:S01]  /*0b70*/  SHF.R.U32.HI R7, RZ, R10, R7 ;  /* 0x0000000aff077219 */ /* 0x000fe20000011607 */
[----:B------:R-:W-:Y:S01]  /*0b80*/  FMUL R6, R6, UR4 ;  /* 0x0000000406067c20 */ /* 0x000fe20008400000 */
[----:B------:R-:W-:-:S03]  /*0b90*/  ISETP.NE.AND.EX P0, PT, R29, RZ, PT, P0 ;  /* 0x000000ff1d00720c */ /* 0x000fc60003f05300 */
[----:B------:R-:W1:Y:S01]  /*0ba0*/  LDC R14, c[0x0][0x148] ;  /* 0x00005200ff0e7b82 */ /* 0x000e620000000800 */
[----:B--2---:R-:W-:-:S07]  /*0bb0*/  IMAD R0, R5, R8, R4 ;  /* 0x0000000805007224 */ /* 0x004fce00078e0204 */
[----:B------:R-:W2:Y:S01]  /*0bc0*/  LDC R24, c[0x0][0x600] ;  /* 0x00018000ff187b82 */ /* 0x000ea20000000800 */
[-CC-:B----4-:R-:W-:Y:S02]  /*0bd0*/  SHF.R.U64 R30, R20, R12.reuse, R7.reuse ;  /* 0x0000000c141e7219 */ /* 0x190fe40000001207 */
[----:B------:R-:W-:Y:S01]  /*0be0*/  SHF.R.U32.HI R5, RZ, R12, R7 ;  /* 0x0000000cff057219 */ /* 0x000fe20000011607 */
[----:B------:R-:W-:Y:S01]  /*0bf0*/  IMAD.MOV.U32 R7, RZ, RZ, 0x1 ;  /* 0x00000001ff077424 */ /* 0x000fe200078e00ff */
[----:B------:R3:W4:Y:S03]  /*0c00*/  F2I.U32.TRUNC.NTZ R12, R6 ;  /* 0x00000006000c7305 */ /* 0x000726000020f000 */
[----:B------:R-:W1:Y:S01]  /*0c10*/  LDC R15, c[0x0][0x648] ;  /* 0x00019200ff0f7b82 */ /* 0x000e620000000800 */
[-C--:B0-----:R-:W-:Y:S02]  /*0c20*/  SHF.L.U32 R4, R9, R26.reuse, RZ ;  /* 0x0000001a09047219 */ /* 0x081fe400000006ff */
[----:B------:R-:W-:-:S02]  /*0c30*/  SHF.R.U64 R32, R30, R26, R5 ;  /* 0x0000001a1e207219 */ /* 0x000fc40000001205 */
[----:B------:R-:W-:Y:S02]  /*0c40*/  LOP3.LUT R11, RZ, R4, RZ, 0x33, !PT ;  /* 0x00000004ff0b7212 */ /* 0x000fe400078e33ff */
[-C--:B------:R-:W-:Y:S01]  /*0c50*/  SHF.R.U32.HI R5, RZ, R26.reuse, R5 ;  /* 0x0000001aff057219 */ /* 0x080fe20000011605 */
[----:B------:R-:W0:Y:S01]  /*0c60*/  LDC R21, c[0x0][0x638] ;  /* 0x00018e00ff157b82 */ /* 0x000e220000000800 */
[----:B------:R-:W-:Y:S01]  /*0c70*/  SHF.L.U32 R10, R7, R26, RZ ;  /* 0x0000001a070a7219 */ /* 0x000fe200000006ff */
[----:B------:R-:W-:-:S06]  /*0c80*/  IMAD.MOV.U32 R4, RZ, RZ, R32 ;  /* 0x000000ffff047224 */ /* 0x000fcc00078e0020 */
[----:B------:R-:W0:Y:S01]  /*0c90*/  LDC R122, c[0x0][0x610] ;  /* 0x00018400ff7a7b82 */ /* 0x000e220000000800 */
[----:B---34-:R-:W-:Y:S05]  /*0ca0*/  @!P0 BRA `(.L_x_7) ;  /* 0x0000000000288947 */ /* 0x018fea0003800000 */
[----:B------:R-:W3:Y:S02]  /*0cb0*/  LDC R9, c[0x0][0x64c] ;  /* 0x00019300ff097b82 */ /* 0x000ee40000000800 */
[----:B---3--:R-:W-:-:S05]  /*0cc0*/  IADD3 R9, P0, R32, R9, RZ ;  /* 0x0000000920097210 */ /* 0x008fca0007f1e0ff */
        /* <DEDUP_REMOVED lines=8> */
.L_x_7:
[----:B-1----:R-:W-:Y:S01]  /*0d50*/  SHF.R.U64 R4, R4, R15, R5 ;  /* 0x0000000f04047219 */ /* 0x002fe20000001205 */
[----:B--2---:R-:W-:Y:S01]  /*0d60*/  VIADD R5, R24, 0xffffffff ;  /* 0xffffffff18057836 */ /* 0x004fe20000000000 */
[----:B------:R-:W-:Y:S01]  /*0d70*/  LOP3.LUT R11, R30, R11, RZ, 0xc0, !PT ;  /* 0x0000000b1e0b7212 */ /* 0x000fe200078ec0ff */
[----:B------:R-:W-:Y:S02]  /*0d80*/  IMAD.MOV R12, RZ, RZ, -R12 ;  /* 0x000000ffff0c7224 */ /* 0x000fe400078e0a0c */
[----:B------:R-:W-:Y:S01]  /*0d90*/  IMAD.MOV R6, RZ, RZ, -R4 ;  /* 0x000000ffff067224 */ /* 0x000fe200078e0a04 */
[----:B------:R-:W-:Y:S01]  /*0da0*/  LOP3.LUT R5, R20, R5, RZ, 0xc0, !PT ;  /* 0x0000000514057212 */ /* 0x000fe200078ec0ff */
[----:B------:R-:W-:Y:S02]  /*0db0*/  @P3 IMAD R0, R14, R12, R3 ;  /* 0x0000000c0e003224 */ /* 0x000fe400078e0203 */
[----:B------:R-:W-:Y:S02]  /*0dc0*/  IMAD R11, R10, R4, R11 ;  /* 0x000000040a0b7224 */ /* 0x000fe400078e020b */
[----:B0-----:R-:W-:-:S02]  /*0dd0*/  IMAD R3, R6, R21, R32 ;  /* 0x0000001506037224 */ /* 0x001fc400078e0220 */
[----:B------:R-:W-:Y:S02]  /*0de0*/  IMAD R122, R11, R122, R0 ;  /* 0x0000007a0b7a7224 */ /* 0x000fe400078e0200 */
[----:B------:R-:W-:Y:S02]  /*0df0*/  IMAD R3, R3, R24, R5 ;  /* 0x0000001803037224 */ /* 0x000fe400078e0205 */
[----:B------:R-:W-:-:S03]  /*0e00*/  IMAD.MOV.U32 R0, RZ, RZ, 0x1 ;  /* 0x00000001ff007424 */ /* 0x000fc600078e00ff */
[----:B------:R-:W-:Y:S02]  /*0e10*/  SEL R123, R3, R122, !P3 ;  /* 0x0000007a037b7207 */ /* 0x000fe40005800000 */
[----:B------:R-:W-:-:S07]  /*0e20*/  SEL R122, R122, R3, !P3 ;  /* 0x000000037a7a7207 */ /* 0x000fce0005800000 */
.L_x_5:
[----:B------:R-:W-:-:S08]  /*0e30*/  NOP ;  /* 0x0000000000007918 */ /* 0x000fd00000000000 */
[----:B------:R-:W0:Y:S02]  /*0e40*/  USETMAXREG.TRY_ALLOC.CTAPOOL UP0, 0xe8 ;  /* 0x000000e8000079c8 */ /* 0x000e240008000600 */
[----:B0-----:R-:W-:-:S13]  /*0e50*/  PLOP3.LUT P0, PT, PT, PT, UP0, 0x80, 0x0 ;  /* 0x000000000000781c */ /* 0x001fda0003f0f008 */
[----:B------:R-:W-:Y:S05]  /*0e60*/  @!P0 BRA `(.L_x_5) ;  /* 0xfffffffc00f08947 */ /* 0x000fea000383ffff */
[----:B------:R-:W-:Y:S01]  /*0e70*/  ULDC.64 UR4, c[0x0][0x598] ;  /* 0x0001660000047ab9 */ /* 0x000fe20000000a00 */
[----:B------:R-:W-:Y:S01]  /*0e80*/  ULDC.64 UR36, c[0x0][0x208] ;  /* 0x0000820000247ab9 */ /* 0x000fe20000000a00 */
[----:B------:R-:W-:-:S04]  /*0e90*/  ISETP.NE.U32.AND P0, PT, RZ, UR4, PT ;  /* 0x00000004ff007c0c */ /* 0x000fc8000bf05070 */
[----:B------:R-:W-:-:S13]  /*0ea0*/  ISETP.NE.AND.EX P0, PT, RZ, UR5, PT, P0 ;  /* 0x00000005ff007c0c */ /* 0x000fda000bf05300 */
[----:B------:R-:W-:Y:S05]  /*0eb0*/  @!P0 BRA `(.L_x_8) ;  /* 0x00000000001c8947 */ /* 0x000fea0003800000 */
[----:B------:R-:W0:Y:S02]  /*0ec0*/  LDC.64 R4, c[0x0][0x598] ;  /* 0x00016600ff047b82 */ /* 0x000e240000000a00 */
[----:B0-----:R-:W2:Y:S02]  /*0ed0*/  LDG.E.64 R4, desc[UR36][R4.64] ;  /* 0x0000002404047981 */ /* 0x001ea4000c1e1b00 */
[----:B--2---:R-:W-:-:S04]  /*0ee0*/  ISETP.NE.U32.AND P0, PT, R4, RZ, PT ;  /* 0x000000ff0400720c */ /* 0x004fc80003f05070 */
[----:B------:R-:W-:-:S13]  /*0ef0*/  ISETP.NE.AND.EX P0, PT, R5, RZ, PT, P0 ;  /* 0x000000ff0500720c */ /* 0x000fda0003f05300 */
[----:B------:R-:W-:Y:S05]  /*0f00*/  @!P0 BRA `(.L_x_8) ;  /* 0x0000000000088947 */ /* 0x000fea0003800000 */
[----:B------:R0:W5:Y:S01]  /*0f10*/  LD.E R120, desc[UR36][R4.64] ;  /* 0x0000002404787980 */ /* 0x000162000c101900 */
[----:B------:R-:W-:Y:S05]  /*0f20*/  BRA `(.L_x_9) ;  /* 0x0000000000247947 */ /* 0x000fea0003800000 */
.L_x_8:
[----:B------:R-:W-:Y:S02]  /*0f30*/  ULDC.64 UR4, c[0x0][0x588] ;  /* 0x0001620000047ab9 */ /* 0x000fe40000000a00 */
[----:B------:R-:W-:-:S04]  /*0f40*/  ISETP.NE.U32.AND P0, PT, RZ, UR4, PT ;  /* 0x00000004ff007c0c */ /* 0x000fc8000bf05070 */
[----:B------:R-:W-:-:S13]  /*0f50*/  ISETP.NE.AND.EX P0, PT, RZ, UR5, PT, P0 ;  /* 0x00000005ff007c0c */ /* 0x000fda000bf05300 */
[----:B------:R-:W-:Y:S05]  /*0f60*/  @!P0 BRA `(.L_x_10) ;  /* 0x00000000000c8947 */ /* 0x000fea0003800000 */
[----:B------:R-:W0:Y:S02]  /*0f70*/  LDC.64 R120, c[0x0][0x588] ;  /* 0x00016200ff787b82 */ /* 0x000e240000000a00 */
[----:B0-----:R1:W5:Y:S01]  /*0f80*/  LDG.E R120, desc[UR36][R120.64] ;  /* 0x0000002478787981 */ /* 0x001362000c1e1900 */
[----:B------:R-:W-:Y:S05]  /*0f90*/  BRA `(.L_x_9) ;  /* 0x0000000000087947 */ /* 0x000fea0003800000 */
.L_x_10:
[----:B------:R-:W-:Y:S02]  /*0fa0*/  ULDC UR4, c[0x0][0x580] ;  /* 0x0001600000047ab9 */ /* 0x000fe40000000800 */
[----:B------:R-:W-:-:S07]  /*0fb0*/  IMAD.U32 R120, RZ, RZ, UR4 ;  /* 0x00000004ff787e24 */ /* 0x000fce000f8e00ff */
.L_x_9:
[----:B------:R-:W-:Y:S02]  /*0fc0*/  ULDC.64 UR4, c[0x0][0x5a0] ;  /* 0x0001680000047ab9 */ /* 0x000fe40000000a00 */
[----:B------:R-:W-:-:S04]  /*0fd0*/  ISETP.NE.U32.AND P0, PT, RZ, UR4, PT ;  /* 0x00000004ff007c0c */ /* 0x000fc8000bf05070 */
[----:B------:R-:W-:-:S13]  /*0fe0*/  ISETP.NE.AND.EX P0, PT, RZ, UR5, PT, P0 ;  /* 0x00000005ff007c0c */ /* 0x000fda000bf05300 */
[----:B------:R-:W-:Y:S05]  /*0ff0*/  @!P0 BRA `(.L_x_11) ;  /* 0x00000000001c8947 */ /* 0x000fea0003800000 */
[----:B0-----:R-:W0:Y:S02]  /*1000*/  LDC.64 R4, c[0x0][0x5a0] ;  /* 0x00016800ff047b82 */ /* 0x001e240000000a00 */
[----:B0-----:R-:W2:Y:S02]  /*1010*/  LDG.E.64 R4, desc[UR36][R4.64] ;  /* 0x0000002404047981 */ /* 0x001ea4000c1e1b00 */
[----:B--2---:R-:W-:-:S04]  /*1020*/  ISETP.NE.U32.AND P0, PT, R4, RZ, PT ;  /* 0x000000ff0400720c */ /* 0x004fc80003f05070 */
[----:B------:R-:W-:-:S13]  /*1030*/  ISETP.NE.AND.EX P0, PT, R5, RZ, PT, P0 ;  /* 0x000000ff0500720c */ /* 0x000fda0003f05300 */
[----:B------:R-:W-:Y:S05]  /*1040*/  @!P0 BRA `(.L_x_11) ;  /* 0x0000000000088947 */ /* 0x000fea0003800000 */
[----:B-1----:R0:W5:Y:S01]  /*1050*/  LD.E R121, desc[UR36][R4.64] ;  /* 0x0000002404797980 */ /* 0x002162000c101900 */
[----:B------:R-:W-:Y:S05]  /*1060*/  BRA `(.L_x_12) ;  /* 0x0000000000247947 */ /* 0x000fea0003800000 */
.L_x_11:
[----:B------:R-:W-:Y:S02]  /*1070*/  ULDC.64 UR4, c[0x0][0x590] ;  /* 0x0001640000047ab9 */ /* 0x000fe40000000a00 */
[----:B------:R-:W-:-:S04]  /*1080*/  ISETP.NE.U32.AND P0, PT, RZ, UR4, PT ;  /* 0x00000004ff007c0c */ /* 0x000fc8000bf05070 */
[----:B------:R-:W-:-:S13]  /*1090*/  ISETP.NE.AND.EX P0, PT, RZ, UR5, PT, P0 ;  /* 0x00000005ff007c0c */ /* 0x000fda000bf05300 */
[----:B------:R-:W-:Y:S05]  /*10a0*/  @!P0 BRA `(.L_x_13) ;  /* 0x00000000000c8947 */ /* 0x000fea0003800000 */
[----:B0-----:R-:W1:Y:S02]  /*10b0*/  LDC.64 R4, c[0x0][0x590] ;  /* 0x00016400ff047b82 */ /* 0x001e640000000a00 */
[----:B-1----:R1:W5:Y:S01]  /*10c0*/  LDG.E R121, desc[UR36][R4.64] ;  /* 0x0000002404797981 */ /* 0x002362000c1e1900 */
[----:B------:R-:W-:Y:S05]  /*10d0*/  BRA `(.L_x_12) ;  /* 0x0000000000087947 */ /* 0x000fea0003800000 */
.L_x_13:
[----:B------:R-:W-:Y:S02]  /*10e0*/  ULDC UR4, c[0x0][0x584] ;  /* 0x0001610000047ab9 */ /* 0x000fe40000000800 */
[----:B-1----:R-:W-:-:S07]  /*10f0*/  IMAD.U32 R121, RZ, RZ, UR4 ;  /* 0x00000004ff797e24 */ /* 0x002fce000f8e00ff */
.L_x_12:
[----:B------:R-:W-:-:S13]  /*1100*/  LOP3.LUT P0, RZ, R0, 0xff, RZ, 0xc0, !PT ;  /* 0x000000ff00ff7812 */ /* 0x000fda000780c0ff */
[----:B------:R-:W-:Y:S05]  /*1110*/  @!P0 EXIT ;  /* 0x000000000000894d */ /* 0x000fea0003800000 */
[----:B------:R-:W-:Y:S01]  /*1120*/  ULDC UR4, c[0x0][0x28c] ;  /* 0x0000a30000047ab9 */ /* 0x000fe20000000800 */
[----:B------:R-:W-:Y:S01]  /*1130*/  LOP3.LUT R124, R19, 0x1, RZ, 0xfc, !PT ;  /* 0x00000001137c7812 */ /* 0x000fe200078efcff */
[----:B------:R-:W-:Y:S01]  /*1140*/  UIADD3 UR4, UR4, 0xf, URZ ;  /* 0x0000000f04047890 */ /* 0x000fe2000fffe03f */
[----:B------:R-:W-:Y:S01]  /*1150*/  UMOV UR38, URZ ;  /* 0x0000003f00267c82 */ /* 0x000fe20008000000 */
[----:B------:R-:W-:Y:S02]  /*1160*/  UMOV UR39, URZ ;  /* 0x0000003f00277c82 */ /* 0x000fe40008000000 */
[----:B------:R-:W-:-:S04]  /*1170*/  USHF.R.S32.HI UR5, URZ, 0x1f, UR4 ;  /* 0x0000001f3f057899 */ /* 0x000fc80008011404 */
[----:B------:R-:W-:-:S04]  /*1180*/  ULEA.HI UR5, UR5, UR4, URZ, 0x4 ;  /* 0x0000000405057291 */ /* 0x000fc8000f8f203f */
[----:B------:R-:W-:-:S12]  /*1190*/  USHF.R.S32.HI UR40, URZ, 0x4, UR5 ;  /* 0x000000043f287899 */ /* 0x000fd80008011405 */
.L_x_223:
[----:B------:R-:W-:Y:S01]  /*11a0*/  LOP3.LUT R0, R18, 0x80, RZ, 0xc0, !PT ;  /* 0x0000008012007812 */ /* 0x000fe200078ec0ff */
[----:B--2---:R-:W2:Y:S01]  /*11b0*/  S2UR UR7, SR_CgaCtaId ;  /* 0x00000000000779c3 */ /* 0x004ea20000008800 */
[----:B------:R-:W-:Y:S02]  /*11c0*/  UMOV UR6, 0x400 ;  /* 0x0000040000067882 */ /* 0x000fe40000000000 */
[----:B------:R-:W-:-:S06]  /*11d0*/  SHF.R.U32.HI R0, RZ, 0x7, R0 ;  /* 0x00000007ff007819 */ /* 0x000fcc0000011600 */
[----:B---3--:R-:W3:Y:S01]  /*11e0*/  SHFL.IDX PT, R0, R0, RZ, 0x1f ;  /* 0x00001fff00007589 */ /* 0x008ee200000e0000 */
[----:B--2---:R-:W-:Y:S01]  /*11f0*/  ULEA UR42, UR7, UR6, 0x18 ;  /* 0x00000006072a7291 */ /* 0x004fe2000f8ec03f */
[----:B---3--:R-:W-:-:S13]  /*1200*/  R2UR UR4, R0 ;  /* 0x00000000000472ca */ /* 0x008fda00000e0000 */
[----:B------:R-:W-:-:S04]  /*1210*/  ULEA.HI UR5, UR4, UR4, URZ, 0x1 ;  /* 0x0000000404057291 */ /* 0x000fc8000f8f083f */
[----:B------:R-:W-:-:S04]  /*1220*/  ULOP3.LUT UR5, UR5, 0x1ffffe, URZ, 0xc0, !UPT ;  /* 0x001ffffe05057892 */ /* 0x000fc8000f8ec03f */
[----:B------:R-:W-:-:S03]  /*1230*/  UIADD3 UR5, UR4, -UR5, URZ ;  /* 0x8000000504057290 */ /* 0x000fc6000fffe03f */
[----:B------:R-:W-:Y:S01]  /*1240*/  ULDC UR4, c[0x0][0x28c] ;  /* 0x0000a30000047ab9 */ /* 0x000fe20000000800 */
[----:B------:R-:W-:Y:S01]  /*1250*/  ULEA UR5, UR5, UR42, 0xb ;  /* 0x0000002a05057291 */ /* 0x000fe2000f8e583f */
[----:B------:R-:W-:-:S03]  /*1260*/  ISETP.LT.AND P0, PT, RZ, UR4, PT ;  /* 0x00000004ff007c0c */ /* 0x000fc6000bf01270 */
[----:B------:R-:W-:-:S04]  /*1270*/  UIADD3 UR5, UR5, 0x280, URZ ;  /* 0x0000028005057890 */ /* 0x000fc8000fffe03f */
[----:B------:R-:W-:-:S04]  /*1280*/  USHF.R.U32.HI UR5, URZ, 0x4, UR5 ;  /* 0x000000043f057899 */ /* 0x000fc80008011605 */
[----:B------:R-:W-:Y:S02]  /*1290*/  ULOP3.LUT UR41, UR5, 0x3fff, URZ, 0xc0, !UPT ;  /* 0x00003fff05297892 */ /* 0x000fe4000f8ec03f */
[----:B0---4-:R-:W-:Y:S10]  /*12a0*/  @P0 BRA `(.L_x_14) ;  /* 0x0000000000400947 */ /* 0x011ff40003800000 */
[----:B------:R-:W-:Y:S01]  /*12b0*/  MOV R0, 0x0 ;  /* 0x0000000000007802 */ /* 0x000fe20000000f00 */
[----:B------:R-:W-:Y:S01]  /*12c0*/  ULDC.64 UR4, c[0x4][0x68] ;  /* 0x01001a0000047ab9 */ /* 0x000fe20000000a00 */
[----:B------:R-:W-:Y:S01]  /*12d0*/  ULDC.64 UR6, c[0x4][0x8] ;  /* 0x0100020000067ab9 */ /* 0x000fe20000000a00 */
[----:B01----:R-:W-:Y:S01]  /*12e0*/  IMAD.U32 R4, RZ, RZ, UR4 ;  /* 0x00000004ff047e24 */ /* 0x003fe2000f8e00ff */
[----:B------:R0:W1:Y:S01]  /*12f0*/  LDC.64 R14, c[0x4][R0] ;  /* 0x01000000000e7b82 */ /* 0x0000620000000a00 */
[----:B------:R-:W-:Y:S01]  /*1300*/  IMAD.U32 R5, RZ, RZ, UR5 ;  /* 0x00000005ff057e24 */ /* 0x000fe2000f8e00ff */
[----:B------:R-:W-:Y:S01]  /*1310*/  ULDC.64 UR4, c[0x4][0x70] ;  /* 0x01001c0000047ab9 */ /* 0x000fe20000000a00 */
[----:B------:R-:W-:Y:S02]  /*1320*/  IMAD.U32 R10, RZ, RZ, UR6 ;  /* 0x00000006ff0a7e24 */ /* 0x000fe4000f8e00ff */
[----:B------:R-:W-:Y:S02]  /*1330*/  IMAD.U32 R6, RZ, RZ, UR4 ;  /* 0x00000004ff067e24 */ /* 0x000fe4000f8e00ff */
[----:B------:R-:W-:-:S02]  /*1340*/  IMAD.U32 R7, RZ, RZ, UR5 ;  /* 0x00000005ff077e24 */ /* 0x000fc4000f8e00ff */
[----:B------:R-:W-:Y:S02]  /*1350*/  IMAD.U32 R11, RZ, RZ, UR7 ;  /* 0x00000007ff0b7e24 */ /* 0x000fe4000f8e00ff */
[----:B------:R-:W-:Y:S02]  /*1360*/  IMAD.MOV.U32 R8, RZ, RZ, 0x1e1 ;  /* 0x000001e1ff087424 */ /* 0x000fe400078e00ff */
[----:B------:R-:W-:Y:S02]  /*1370*/  IMAD.MOV.U32 R12, RZ, RZ, 0x1 ;  /* 0x00000001ff0c7424 */ /* 0x000fe400078e00ff */
[----:B0-----:R-:W-:-:S07]  /*1380*/  IMAD.MOV.U32 R13, RZ, RZ, RZ ;  /* 0x000000ffff0d7224 */ /* 0x001fce00078e00ff */
[----:B------:R-:W-:-:S07]  /*1390*/  LEPC R20, `(.L_x_14) ;  /* 0x000000001014794e */ /* 0x000fce0000000000 */
[----:B-1---5:R-:W-:Y:S05]  /*13a0*/  CALL.ABS.NOINC R14 ;  /* 0x000000000e007343 */ /* 0x022fea0003c00000 */
.L_x_14:
[----:B------:R-:W-:-:S13]  /*13b0*/  ISETP.NE.AND P0, PT, R124, 0x3, PT ;  /* 0x000000037c00780c */ /* 0x000fda0003f05270 */
[----:B------:R-:W-:Y:S05]  /*13c0*/  @!P0 BRA `(.L_x_15) ;  /* 0x0000000000048947 */ /* 0x000fea0003800000 */
[----:B------:R-:W-:Y:S01]  /*13d0*/  BPT.TRAP 0x1 ;  /* 0x000000040000795c */ /* 0x000fe20000300000 */
.L_x_15:
[----:B------:R-:W-:Y:S02]  /*13e0*/  IMAD.U32 R3, RZ, RZ, UR39 ;  /* 0x00000027ff037e24 */ /* 0x000fe4000f8e00ff */
[----:B------:R-:W-:-:S03]  /*13f0*/  IMAD.U32 R0, RZ, RZ, UR38 ;  /* 0x00000026ff007e24 */ /* 0x000fc6000f8e00ff */
[----:B------:R-:W-:Y:S02]  /*1400*/  LEA R3, R3, UR42, 0x3 ;  /* 0x0000002a03037c11 */ /* 0x000fe4000f8e18ff */
[----:B------:R-:W-:-:S04]  /*1410*/  SHF.L.U32 R0, R0, 0x1f, RZ ;  /* 0x0000001f00007819 */ /* 0x000fc800000006ff */
[----:B------:R2:W3:Y:S01]  /*1420*/  SYNCS.PHASECHK.TRANS64.TRYWAIT P1, [R3+URZ], R0 ;  /* 0x00000000030075a7 */ /* 0x0004e2000802017f */
[----:B------:R-:W-:Y:S05]  /*1430*/  @!P0 BRA `(.L_x_16) ;  /* 0x0000000000048947 */ /* 0x000fea0003800000 */
[----:B------:R-:W-:Y:S01]  /*1440*/  BPT.TRAP 0x1 ;  /* 0x000000040000795c */ /* 0x000fe20000300000 */
.L_x_16:
[----:B---3--:R-:W-:Y:S05]  /*1450*/  @P1 BRA `(.L_x_17) ;  /* 0x0000000000081947 */ /* 0x008fea0003800000 */
[----:B------:R-:W3:Y:S02]  /*1460*/  SYNCS.PHASECHK.TRANS64.TRYWAIT P1, [R3+URZ], R0 ;  /* 0x00000000030075a7 */ /* 0x000ee4000802017f */
[----:B---3--:R-:W-:Y:S05]  /*1470*/  @!P1 BRA `(.L_x_18) ;  /* 0x0000008c00409947 */ /* 0x008fea0003800000 */
.L_x_17:
[----:B------:R-:W-:-:S04]  /*1480*/  UISETP.LT.AND UP0, UPT, UR40, 0x1, UPT ;  /* 0x000000012800788c */ /* 0x000fc8000bf01270 */
[----:B------:R-:W-:-:S06]  /*1490*/  USEL UR4, UR40, 0x1, UP0 ;  /* 0x0000000128047887 */ /* 0x000fcc0008000000 */
[----:B--23--:R-:W-:Y:S01]  /*14a0*/  IMAD.U32 R0, RZ, RZ, UR4 ;  /* 0x00000004ff007e24 */ /* 0x00cfe2000f8e00ff */
[----:B------:R-:W-:Y:S05]  /*14b0*/  WARPSYNC.ALL ;  /* 0x0000000000007948 */ /* 0x000fea0003800000 */
[----:B------:R-:W-:-:S04]  /*14c0*/  IADD3 R0, -R0, UR40, RZ ;  /* 0x0000002800007c10 */ /* 0x000fc8000fffe1ff */
[----:B------:R-:W-:Y:S01]  /*14d0*/  ISETP.GE.AND P1, PT, R0, 0x1, PT ;  /* 0x000000010000780c */ /* 0x000fe20003f26270 */
[----:B------:R-:W-:Y:S01]  /*14e0*/  UIADD3 UR4, UR42, 0x16280, URZ ;  /* 0x000162802a047890 */ /* 0x000fe2000fffe03f */
[----:B------:R-:W-:Y:S01]  /*14f0*/  WARPGROUP.ARRIVE ;  /* 0x00000000000079c5 */ /* 0x000fe20000000000 */
[----:B------:R-:W-:Y:S02]  /*1500*/  ULOP3.LUT UR41, UR41, 0x10000, URZ, 0xfc, !UPT ;  /* 0x0001000029297892 */ /* 0x000fe4000f8efc3f */
[----:B------:R-:W-:Y:S01]  /*1510*/  USHF.R.U32.HI UR4, URZ, 0x4, UR4 ;  /* 0x000000043f047899 */ /* 0x000fe20008011604 */
[----:B------:R-:W-:Y:S01]  /*1520*/  UMOV UR5, 0xc0000010 ;  /* 0xc000001000057882 */ /* 0x000fe20000000000 */
[----:B------:R-:W-:Y:S02]  /*1530*/  UMOV UR7, 0xc0000010 ;  /* 0xc000001000077882 */ /* 0x000fe40000000000 */
[----:B------:R-:W-:-:S04]  /*1540*/  ULOP3.LUT UR4, UR4, 0x3fff, URZ, 0xc0, !UPT ;  /* 0x00003fff04047892 */ /* 0x000fc8000f8ec03f */
[----:B------:R-:W-:Y:S02]  /*1550*/  ULOP3.LUT UR10, UR4, 0x10000, URZ, 0xfc, !UPT ;  /* 0x00010000040a7892 */ /* 0x000fe4000f8efc3f */
[----:B------:R-:W-:Y:S02]  /*1560*/  ULEA UR4, UR39, UR41, 0x8 ;  /* 0x0000002927047291 */ /* 0x000fe4000f8e403f */
[----:B------:R-:W-:-:S09]  /*1570*/  UIMAD UR6, UR39, 0x180, UR10 ;  /* 0x00000180270678a4 */ /* 0x000fd2000f8e020a */
[----:B------:R-:W-:Y:S03]  /*1580*/  HGMMA.64x192x16.F32 R24, gdesc[UR4], RZ, !UPT, gsb0 ;  /* 0x02e00000041879f0 */ /* 0x000fe6000c0008ff */
[----:B------:R-:W-:Y:S02]  /*1590*/  WARPGROUP.DEPBAR.LE gsb0, 0x0 ;  /* 0x00008000000079c5 */ /* 0x000fe40000010000 */
[----:B------:R-:W-:Y:S05]  /*15a0*/  @!P1 BRA `(.L_x_19) ;  /* 0x0000000000bc9947 */ /* 0x000fea0003800000 */
[----:B------:R-:W-:Y:S02]  /*15b0*/  UIADD3 UR4, UR39, 0x1, URZ ;  /* 0x0000000127047890 */ /* 0x000fe4000fffe03f */
[----:B------:R-:W-:Y:S02]  /*15c0*/  UMOV UR9, UR39 ;  /* 0x0000002700097c82 */ /* 0x000fe40008000000 */
[----:B------:R-:W-:-:S04]  /*15d0*/  UISETP.NE.AND UP0, UPT, UR4, 0x16, UPT ;  /* 0x000000160400788c */ /* 0x000fc8000bf05270 */
[----:B------:R-:W-:Y:S02]  /*15e0*/  USEL UR5, URZ, 0x1, UP0 ;  /* 0x000000013f057887 */ /* 0x000fe40008000000 */
[----:B------:R-:W-:Y:S02]  /*15f0*/  USEL UR8, UR4, URZ, UP0 ;  /* 0x0000003f04087287 */ /* 0x000fe40008000000 */
[----:B------:R-:W-:-:S06]  /*1600*/  ULOP3.LUT UR5, UR38, UR5, URZ, 0x3c, !UPT ;  /* 0x0000000526057292 */ /* 0x000fcc000f8e3c3f */
[----:B01----:R-:W-:-:S07]  /*1610*/  IMAD.U32 R5, RZ, RZ, UR5 ;  /* 0x00000005ff057e24 */ /* 0x003fce000f8e00ff */
.L_x_26:
[----:B01----:R-:W-:Y:S05]  /*1620*/  @!P0 BRA `(.L_x_20) ;  /* 0x0000000000048947 */ /* 0x003fea0003800000 */
[----:B------:R-:W-:Y:S01]  /*1630*/  BPT.TRAP 0x1 ;  /* 0x000000040000795c */ /* 0x000fe20000300000 */
.L_x_20:
[----:B------:R-:W0:Y:S01]  /*1640*/  S2UR UR5, SR_CgaCtaId ;  /* 0x00000000000579c3 */ /* 0x000e220000008800 */
[----:B------:R-:W-:Y:S01]  /*1650*/  UMOV UR4, 0x400 ;  /* 0x0000040000047882 */ /* 0x000fe20000000000 */
[----:B------:R-:W-:Y:S01]  /*1660*/  SHF.L.U32 R3, R5, 0x1f, RZ ;  /* 0x0000001f05037819 */ /* 0x000fe200000006ff */
[----:B0-----:R-:W-:-:S04]  /*1670*/  ULEA UR11, UR5, UR4, 0x18 ;  /* 0x00000004050b7291 */ /* 0x001fc8000f8ec03f */
[----:B------:R-:W-:-:S09]  /*1680*/  ULEA UR4, UR8, UR11, 0x3 ;  /* 0x0000000b08047291 */ /* 0x000fd2000f8e183f */
[----:B------:R0:W1:Y:S01]  /*1690*/  SYNCS.PHASECHK.TRANS64.TRYWAIT P1, [UR4], R3 ;  /* 0x00000003ff0075a7 */ /* 0x0000620008020144 */
[----:B------:R-:W-:Y:S05]  /*16a0*/  @!P0 BRA `(.L_x_21) ;  /* 0x0000000000048947 */ /* 0x000fea0003800000 */
[----:B------:R-:W-:Y:S01]  /*16b0*/  BPT.TRAP 0x1 ;  /* 0x000000040000795c */ /* 0x000fe20000300000 */
.L_x_21:
[----:B-1----:R-:W-:Y:S05]  /*16c0*/  @P1 BRA `(.L_x_22) ;  /* 0x0000000000081947 */ /* 0x002fea0003800000 */
[----:B------:R-:W1:Y:S02]  /*16d0*/  SYNCS.PHASECHK.TRANS64.TRYWAIT P1, [UR4], R3 ;  /* 0x00000003ff0075a7 */ /* 0x000e640008020144 */
[----:B-1----:R-:W-:Y:S05]  /*16e0*/  @!P1 BRA `(.L_x_23) ;  /* 0x0000008800b89947 */ /* 0x002fea0003800000 */
.L_x_22:
[----:B------:R-:W-:Y:S01]  /*16f0*/  ULEA UR4, UR8, UR41, 0x8 ;  /* 0x0000002908047291 */ /* 0x000fe2000f8e403f */
[----:B------:R-:W-:Y:S01]  /*1700*/  WARPGROUP.ARRIVE ;  /* 0x00000000000079c5 */ /* 0x000fe20000000000 */
[----:B------:R-:W-:Y:S01]  /*1710*/  UIMAD UR6, UR8, 0x180, UR10 ;  /* 0x00000180080678a4 */ /* 0x000fe2000f8e020a */
[----:B------:R-:W-:Y:S01]  /*1720*/  UMOV UR5, 0xc0000010 ;  /* 0xc000001000057882 */ /* 0x000fe20000000000 */
[----:B------:R-:W-:-:S07]  /*1730*/  UMOV UR7, 0xc0000010 ;  /* 0xc000001000077882 */ /* 0x000fce0000000000 */
[----:B------:R-:W-:Y:S03]  /*1740*/  HGMMA.64x192x16.F32 R24, gdesc[UR4], R24, gsb0 ;  /* 0x02e00000041879f0 */ /* 0x000fe60008000818 */
[----:B------:R-:W-:Y:S02]  /*1750*/  WARPGROUP.DEPBAR.LE gsb0, 0x0 ;  /* 0x00008000000079c5 */ /* 0x000fe40000010000 */
[----:B------:R-:W-:Y:S05]  /*1760*/  @!P0 BRA `(.L_x_24) ;  /* 0x0000000000048947 */ /* 0x000fea0003800000 */
[----:B------:R-:W-:Y:S01]  /*1770*/  BPT.TRAP 0x1 ;  /* 0x000000040000795c */ /* 0x000fe20000300000 */
.L_x_24:
[----:B------:R-:W-:Y:S01]  /*1780*/  ULEA UR4, UR9, UR11, 0x3 ;  /* 0x0000000b09047291 */ /* 0x000fe2000f8e183f */
[----:B------:R-:W-:-:S03]  /*1790*/  ISETP.GT.U32.AND P1, PT, R19, 0x1, PT ;  /* 0x000000011300780c */ /* 0x000fc60003f24070 */
[----:B------:R-:W-:-:S04]  /*17a0*/  UIADD3 UR4, UR4, 0xb0, URZ ;  /* 0x000000b004047890 */ /* 0x000fc8000fffe03f */
[----:B------:R-:W-:-:S09]  /*17b0*/  UPRMT UR4, URZ, 0x654, UR4 ;  /* 0x000006543f047896 */ /* 0x000fd20008000004 */
[----:B------:R-:W-:Y:S01]  /*17c0*/  SYNCS.ARRIVE.TRANS64.RED.A1T0 RZ, [UR4], RZ ;  /* 0x000000ffffff79a7 */ /* 0x000fe20008100404 */
[----:B------:R-:W-:Y:S05]  /*17d0*/  @P1 BRA `(.L_x_25) ;  /* 0x0000000000041947 */ /* 0x000fea0003800000 */
[----:B------:R-:W-:Y:S01]  /*17e0*/  BPT.TRAP 0x1 ;  /* 0x000000040000795c */ /* 0x000fe20000300000 */
.L_x_25:
[----:B------:R-:W-:Y:S01]  /*17f0*/  UIADD3 UR8, UR8, 0x1, URZ ;  /* 0x0000000108087890 */ /* 0x000fe2000fffe03f */
[C---:B------:R-:W-:Y:S01]  /*1800*/  ISETP.GT.AND P1, PT, R0.reuse, 0x1, PT ;  /* 0x000000010000780c */ /* 0x040fe20003f24270 */
[----:B------:R-:W-:Y:S01]  /*1810*/  UIADD3 UR9, UR9, 0x1, URZ ;  /* 0x0000000109097890 */ /* 0x000fe2000fffe03f */
[----:B------:R-:W-:Y:S01]  /*1820*/  VIADD R0, R0, 0xffffffff ;  /* 0xffffffff00007836 */ /* 0x000fe20000000000 */
[----:B------:R-:W-:Y:S02]  /*1830*/  UISETP.NE.AND UP0, UPT, UR8, 0x16, UPT ;  /* 0x000000160800788c */ /* 0x000fe4000bf05270 */
[----:B------:R-:W-:Y:S02]  /*1840*/  UISETP.NE.AND UP1, UPT, UR9, 0x16, UPT ;  /* 0x000000160900788c */ /* 0x000fe4000bf25270 */
[----:B------:R-:W-:Y:S02]  /*1850*/  USEL UR4, URZ, 0x1, UP0 ;  /* 0x000000013f047887 */ /* 0x000fe40008000000 */
[----:B------:R-:W-:-:S02]  /*1860*/  USEL UR8, UR8, URZ, UP0 ;  /* 0x0000003f08087287 */ /* 0x000fc40008000000 */
[----:B------:R-:W-:Y:S02]  /*1870*/  USEL UR9, UR9, URZ, UP1 ;  /* 0x0000003f09097287 */ /* 0x000fe40008800000 */
[----:B------:R-:W-:Y:S01]  /*1880*/  LOP3.LUT R5, R5, UR4, RZ, 0x3c, !PT ;  /* 0x0000000405057c12 */ /* 0x000fe2000f8e3cff */
[----:B------:R-:W-:Y:S09]  /*1890*/  @P1 BRA `(.L_x_26) ;  /* 0xfffffffc00601947 */ /* 0x000ff2000383ffff */
.L_x_19:
[----:B------:R-:W2:Y:S02]  /*18a0*/  LDC R0, c[0x0][0x28c] ;  /* 0x0000a300ff007b82 */ /* 0x000ea40000000800 */
[----:B--2---:R-:W-:-:S13]  /*18b0*/  ISETP.GE.AND P1, PT, R0, 0x1, PT ;  /* 0x000000010000780c */ /* 0x004fda0003f26270 */
[----:B------:R-:W-:Y:S05]  /*18c0*/  @!P1 BRA `(.L_x_27) ;  /* 0x0000000000489947 */ /* 0x000fea0003800000 */
[----:B------:R-:W-:Y:S05]  /*18d0*/  @!P0 BRA `(.L_x_28) ;  /* 0x0000000000048947 */ /* 0x000fea0003800000 */
[----:B------:R-:W-:Y:S01]  /*18e0*/  BPT.TRAP 0x1 ;  /* 0x000000040000795c */ /* 0x000fe20000300000 */
.L_x_28:
[----:B------:R-:W2:Y:S01]  /*18f0*/  S2UR UR7, SR_CgaCtaId ;  /* 0x00000000000779c3 */ /* 0x000ea20000008800 */
[----:B------:R-:W-:Y:S01]  /*1900*/  UISETP.LT.AND UP0, UPT, UR40, 0x1, UPT ;  /* 0x000000012800788c */ /* 0x000fe2000bf01270 */
[----:B------:R-:W-:-:S03]  /*1910*/  ISETP.GT.U32.AND P0, PT, R19, 0x1, PT ;  /* 0x000000011300780c */ /* 0x000fc60003f04070 */
[----:B------:R-:W-:-:S04]  /*1920*/  USEL UR6, UR40, 0x1, UP0 ;  /* 0x0000000128067887 */ /* 0x000fc80008000000 */
[----:B------:R-:W-:-:S04]  /*1930*/  UIADD3 UR6, UR39, UR40, -UR6 ;  /* 0x0000002827067290 */ /* 0x000fc8000fffe806 */
[----:B------:R-:W-:-:S04]  /*1940*/  UIMAD.WIDE.U32 UR4, UR6, -0x45d1745d, URZ ;  /* 0xba2e8ba3060478a5 */ /* 0x000fc8000f8e003f */
[----:B------:R-:W-:-:S03]  /*1950*/  USHF.R.U32.HI UR4, URZ, 0x4, UR5 ;  /* 0x000000043f047899 */ /* 0x000fc60008011605 */
[----:B------:R-:W-:Y:S01]  /*1960*/  UMOV UR5, 0x400 ;  /* 0x0000040000057882 */ /* 0x000fe20000000000 */
[----:B------:R-:W-:Y:S02]  /*1970*/  UIMAD UR6, UR4, -0x16, UR6 ;  /* 0xffffffea040678a4 */ /* 0x000fe4000f8e0206 */
[----:B--2---:R-:W-:-:S04]  /*1980*/  ULEA UR5, UR7, UR5, 0x18 ;  /* 0x0000000507057291 */ /* 0x004fc8000f8ec03f */
[----:B------:R-:W-:-:S04]  /*1990*/  ULEA UR6, UR6, UR5, 0x3 ;  /* 0x0000000506067291 */ /* 0x000fc8000f8e183f */
[----:B------:R-:W-:-:S04]  /*19a0*/  UIADD3 UR6, UR6, 0xb0, URZ ;  /* 0x000000b006067890 */ /* 0x000fc8000fffe03f */
[----:B------:R-:W-:-:S09]  /*19b0*/  UPRMT UR6, URZ, 0x654, UR6 ;  /* 0x000006543f067896 */ /* 0x000fd20008000006 */
[----:B------:R-:W-:Y:S01]  /*19c0*/  SYNCS.ARRIVE.TRANS64.RED.A1T0 RZ, [UR6], RZ ;  /* 0x000000ffffff79a7 */ /* 0x000fe20008100406 */
[----:B------:R-:W-:Y:S05]  /*19d0*/  @P0 BRA `(.L_x_27) ;  /* 0x0000000000040947 */ /* 0x000fea0003800000 */
[----:B------:R-:W-:Y:S01]  /*19e0*/  BPT.TRAP 0x1 ;  /* 0x000000040000795c */ /* 0x000fe20000300000 */
.L_x_27:
[----:B------:R-:W2:Y:S01]  /*19f0*/  LDC R9, c[0x0][0x288] ;  /* 0x0000a200ff097b82 */ /* 0x000ea20000000800 */
[----:B------:R-:W-:Y:S01]  /*1a00*/  LOP3.LUT R0, R22, 0x1, RZ, 0xc0, !PT ;  /* 0x0000000116007812 */ /* 0x000fe200078ec0ff */
[----:B------:R-:W-:Y:S01]  /*1a10*/  IMAD R7, R123, 0xc0, RZ ;  /* 0x000000c07b077824 */ /* 0x000fe200078e02ff */
[----:B01----:R-:W-:Y:S01]  /*1a20*/  SHF.R.U32.HI R3, RZ, 0x2, R18 ;  /* 0x00000002ff037819 */ /* 0x003fe20000011612 */
[----:B------:R-:W-:Y:S01]  /*1a30*/  UIADD3 UR39, UR40, UR39, URZ ;  /* 0x0000002728277290 */ /* 0x000fe2000fffe03f */
[----:B------:R-:W-:Y:S01]  /*1a40*/  LOP3.LUT R4, R18, 0x60, RZ, 0xc0, !PT ;  /* 0x0000006012047812 */ /* 0x000fe200078ec0ff */
[----:B------:R-:W-:Y:S01]  /*1a50*/  IMAD.SHL.U32 R8, R0, 0x40, RZ ;  /* 0x0000004000087824 */ /* 0x000fe200078e00ff */
[----:B------:R-:W-:Y:S01]  /*1a60*/  LOP3.LUT R3, R3, 0x7, RZ, 0xc0, !PT ;  /* 0x0000000703037812 */ /* 0x000fe200078ec0ff */
[----:B------:R-:W-:Y:S01]  /*1a70*/  UISETP.GT.U32.AND UP0, UPT, UR39, 0x15, UPT ;  /* 0x000000152700788c */ /* 0x000fe2000bf04070 */
[----:B------:R-:W-:Y:S01]  /*1a80*/  SHF.R.U32.HI R6, RZ, 0x1, R4 ;  /* 0x00000001ff067819 */ /* 0x000fe20000011604 */
[C---:B------:R-:W-:Y:S01]  /*1a90*/  IMAD.SHL.U32 R10, R18.reuse, 0x2, RZ ;  /* 0x00000002120a7824 */ /* 0x040fe200078e00ff */
[----:B------:R-:W-:Y:S01]  /*1aa0*/  LOP3.LUT R4, R18, 0x3, RZ, 0xc0, !PT ;  /* 0x0000000312047812 */ /* 0x000fe200078ec0ff */
[----:B------:R-:W-:Y:S01]  /*1ab0*/  ULDC UR7, c[0x0][0x284] ;  /* 0x0000a10000077ab9 */ /* 0x000fe20000000800 */
[--C-:B------:R-:W-:Y:S01]  /*1ac0*/  IADD3 R5, RZ, -R6, -R3.reuse ;  /* 0x80000006ff057210 */ /* 0x100fe20007ffe803 */
[----:B------:R-:W-:Y:S01]  /*1ad0*/  UISETP.LT.U32.AND UP0, UPT, UR40, 0x16, UP0 ;  /* 0x000000162800788c */ /* 0x000fe20008701070 */
[----:B------:R-:W-:Y:S01]  /*1ae0*/  LOP3.LUT R3, R8, 0x40, R3, 0xe2, !PT ;  /* 0x0000004008037812 */ /* 0x000fe200078ee203 */
[----:B------:R-:W-:Y:S01]  /*1af0*/  UISETP.GE.U32.AND UP1, UPT, UR40, 0x16, UPT ;  /* 0x000000162800788c */ /* 0x000fe2000bf26070 */
[----:B------:R-:W-:Y:S01]  /*1b00*/  SHF.R.S32.HI R21, RZ, 0x1f, R23 ;  /* 0x0000001fff157819 */ /* 0x000fe20000011417 */
[----:B------:R-:W-:Y:S01]  /*1b10*/  ULDC.64 UR8, c[0x0][0x5d0] ;  /* 0x0001740000087ab9 */ /* 0x000fe20000000a00 */
[C---:B------:R-:W-:Y:S01]  /*1b20*/  LOP3.LUT R10, R7.reuse, 0x6, R10, 0xf8, !PT ;  /* 0x00000006070a7812 */ /* 0x040fe200078ef80a */
[----:B------:R-:W-:Y:S01]  /*1b30*/  UIMAD.WIDE.U32 UR4, UR39, -0x45d1745d, URZ ;  /* 0xba2e8ba3270478a5 */ /* 0x000fe2000f8e003f */
[----:B------:R-:W-:Y:S01]  /*1b40*/  IMAD R0, R0, -0x40, R5 ;  /* 0xffffffc000007824 */ /* 0x000fe200078e0205 */
[----:B------:R-:W-:Y:S01]  /*1b50*/  USEL UR6, URZ, 0x1, !UP0 ;  /* 0x000000013f067887 */ /* 0x000fe2000c000000 */
[----:B------:R-:W-:Y:S01]  /*1b60*/  SHF.R.S32.HI R11, RZ, 0x1f, R10 ;  /* 0x0000001fff0b7819 */ /* 0x000fe2000001140a */
[----:B--2---:R-:W-:Y:S01]  /*1b70*/  IMAD R8, R4, -0x2, R9 ;  /* 0xfffffffe04087824 */ /* 0x004fe200078e0209 */
[----:B------:R-:W-:Y:S01]  /*1b80*/  ISETP.GE.AND P0, PT, R7, R9, PT ;  /* 0x000000090700720c */ /* 0x000fe20003f06270 */
[C---:B------:R-:W-:Y:S01]  /*1b90*/  IMAD.SHL.U32 R9, R122.reuse, 0x80, RZ ;  /* 0x000000807a097824 */ /* 0x040fe200078e00ff */
[----:B------:R-:W-:Y:S01]  /*1ba0*/  USHF.R.U32.HI UR4, URZ, 0x4, UR5 ;  /* 0x000000043f047899 */ /* 0x000fe20008011605 */
[----:B------:R-:W-:Y:S01]  /*1bb0*/  IMAD R4, R21, UR8, RZ ;  /* 0x0000000815047c24 */ /* 0x000fe2000f8e02ff */
[----:B------:R-:W-:Y:S01]  /*1bc0*/  ULOP3.LUT UR38, UR38, UR6, URZ, 0x3c, !UPT ;  /* 0x0000000626267292 */ /* 0x000fe2000f8e3c3f */
[----:B------:R-:W-:Y:S01]  /*1bd0*/  IMAD.WIDE R122, R122, 0x80, RZ ;  /* 0x000000807a7a7825 */ /* 0x000fe200078e02ff */
[----:B------:R-:W-:Y:S01]  /*1be0*/  ISETP.GE.OR P0, PT, R9, UR7, P0 ;  /* 0x0000000709007c0c */ /* 0x000fe20008706670 */
[----:B------:R-:W-:-:S02]  /*1bf0*/  UIMAD UR39, UR4, -0x16, UR39 ;  /* 0xffffffea042778a4 */ /* 0x000fc4000f8e0227 */
[C---:B------:R-:W-:Y:S01]  /*1c00*/  IMAD R13, R23.reuse, UR9, R4 ;  /* 0x00000009170d7c24 */ /* 0x040fe2000f8e0204 */
[----:B------:R-:W-:Y:S01]  /*1c10*/  LOP3.LUT R135, R122, R3, R6, 0xfe, !PT ;  /* 0x000000037a877212 */ /* 0x000fe200078efe06 */
[----:B------:R-:W-:Y:S01]  /*1c20*/  IMAD.WIDE.U32 R4, R23, UR8, R10 ;  /* 0x0000000817047c25 */ /* 0x000fe2000f8e000a */
[----:B------:R-:W-:Y:S01]  /*1c30*/  @UP1 ULOP3.LUT UR38, UR38, 0x1, UR4, 0x78, !UPT ;  /* 0x0000000126261892 */ /* 0x000fe2000f8e7804 */
[----:B------:R-:W-:Y:S02]  /*1c40*/  IADD3 R3, -R9, UR7, R0 ;  /* 0x0000000709037c10 */ /* 0x000fe4000fffe100 */
[----:B------:R-:W-:Y:S02]  /*1c50*/  IMAD.IADD R5, R5, 0x1, R13 ;  /* 0x0000000105057824 */ /* 0x000fe400078e020d */
[----:B------:R-:W-:Y:S02]  /*1c60*/  IMAD.IADD R6, R8, 0x1, -R7 ;  /* 0x0000000108067824 */ /* 0x000fe400078e0a07 */
[----:B------:R-:W-:Y:S01]  /*1c70*/  IMAD.MOV.U32 R0, RZ, RZ, -0x1 ;  /* 0xffffffffff007424 */ /* 0x000fe200078e00ff */
[----:B------:R-:W-:Y:S06]  /*1c80*/  @P0 BRA `(.L_x_29) ;  /* 0x0000005c007c0947 */ /* 0x000fec0003800000 */
[----:B------:R-:W0:Y:S01]  /*1c90*/  LDC.64 R12, c[0x0][0x5c8] ;  /* 0x00017200ff0c7b82 */ /* 0x000e220000000a00 */
[----:B-----5:R-:W-:Y:S01]  /*1ca0*/  FSETP.NEU.AND P0, PT, R121, RZ, PT ;  /* 0x000000ff7900720b */ /* 0x020fe20003f0d000 */
[----:B------:R-:W-:Y:S01]  /*1cb0*/  BSSY B0, `(.L_x_29) ;  /* 0x00005dc000007945 */ /* 0x000fe20003800000 */
[----:B------:R-:W-:-:S04]  /*1cc0*/  ISETP.GT.AND P2, PT, R6, RZ, PT ;  /* 0x000000ff0600720c */ /* 0x000fc80003f44270 */
[----:B------:R-:W-:Y:S01]  /*1cd0*/  ISETP.GT.AND P1, PT, R3, RZ, P2 ;  /* 0x000000ff0300720c */ /* 0x000fe20001724270 */
[-C--:B0-----:R-:W-:Y:S02]  /*1ce0*/  IMAD R8, R123, R12.reuse, RZ ;  /* 0x0000000c7b087224 */ /* 0x081fe400078e02ff */
[----:B------:R-:W-:-:S04]  /*1cf0*/  IMAD.WIDE.U32 R126, R135, R12, R4 ;  /* 0x0000000c877e7225 */ /* 0x000fc800078e0004 */
[----:B------:R-:W-:-:S04]  /*1d00*/  IMAD R5, R135, R13, R8 ;  /* 0x0000000d87057224 */ /* 0x000fc800078e0208 */
[----:B------:R-:W-:Y:S01]  /*1d10*/  IMAD.IADD R137, R127, 0x1, R5 ;  /* 0x000000017f897824 */ /* 0x000fe200078e0205 */
[----:B------:R-:W-:Y:S06]  /*1d20*/  @!P0 BRA `(.L_x_30) ;  /* 0x0000004000588947 */ /* 0x000fec0003800000 */
[----:B------:R-:W0:Y:S01]  /*1d30*/  LDC.64 R130, c[0x0][0x5b8] ;  /* 0x00016e00ff827b82 */ /* 0x000e220000000a00 */
[----:B------:R-:W-:-:S07]  /*1d40*/  ULDC.64 UR4, c[0x0][0x5c0] ;  /* 0x0001700000047ab9 */ /* 0x000fce0000000a00 */
[----:B------:R-:W1:Y:S08]  /*1d50*/  LDC.64 R132, c[0x0][0x5b0] ;  /* 0x00016c00ff847b82 */ /* 0x000e700000000a00 */
[----:B------:R-:W2:Y:S01]  /*1d60*/  LDC.64 R14, c[0x0][0x5a8] ;  /* 0x00016a00ff0e7b82 */ /* 0x000ea20000000a00 */
[-C--:B0-----:R-:W-:Y:S02]  /*1d70*/  IMAD R4, R21, R130.reuse, RZ ;  /* 0x0000008215047224 */ /* 0x081fe400078e02ff */
[----:B------:R-:W-:-:S04]  /*1d80*/  IMAD.WIDE.U32 R128, R23, R130, R10 ;  /* 0x0000008217807225 */ /* 0x000fc800078e000a */
[----:B------:R-:W-:Y:S02]  /*1d90*/  IMAD R125, R23, R131, R4 ;  /* 0x00000083177d7224 */ /* 0x000fe400078e0204 */
[-C--:B-1----:R-:W-:Y:S02]  /*1da0*/  IMAD R122, R123, R132.reuse, RZ ;  /* 0x000000847b7a7224 */ /* 0x082fe400078e02ff */
[----:B------:R-:W-:Y:S02]  /*1db0*/  IMAD.IADD R21, R129, 0x1, R125 ;  /* 0x0000000181157824 */ /* 0x000fe400078e027d */
[----:B------:R-:W-:Y:S02]  /*1dc0*/  IMAD.MOV.U32 R20, RZ, RZ, R128 ;  /* 0x000000ffff147224 */ /* 0x000fe400078e0080 */
[C---:B------:R-:W-:Y:S02]  /*1dd0*/  IMAD R127, R135.reuse, R133, R122 ;  /* 0x00000085877f7224 */ /* 0x040fe400078e027a */
[----:B------:R-:W-:-:S04]  /*1de0*/  IMAD.WIDE.U32 R4, R135, R132, R20 ;  /* 0x0000008487047225 */ /* 0x000fc800078e0014 */
[----:B------:R-:W-:Y:S01]  /*1df0*/  IMAD.IADD R5, R5, 0x1, R127 ;  /* 0x0000000105057824 */ /* 0x000fe200078e027f */
[----:B--2---:R-:W-:-:S04]  /*1e00*/  LEA R8, P0, R4, R14, 0x1 ;  /* 0x0000000e04087211 */ /* 0x004fc800078008ff */
[----:B------:R-:W-:-:S05]  /*1e10*/  LEA.HI.X R9, R4, R15, R5, 0x1, P0 ;  /* 0x0000000f04097211 */ /* 0x000fca00000f0c05 */
[----:B------:R0:W2:Y:S01]  /*1e20*/  @P1 LDG.E.LTC128B.U16 R7, desc[UR36][R8.64] ;  /* 0x0000002408071981 */ /* 0x0000a2000c1e1520 */
[----:B------:R-:W-:Y:S01]  /*1e30*/  IMAD.WIDE.U32 R122, R135, R132, R10 ;  /* 0x00000084877a7225 */ /* 0x000fe200078e000a */
[----:B------:R-:W-:Y:S03]  /*1e40*/  BSSY B1, `(.L_x_31) ;  /* 0x0000013000017945 */ /* 0x000fe60003800000 */
[----:B------:R-:W-:Y:S02]  /*1e50*/  IMAD.IADD R123, R127, 0x1, R123 ;  /* 0x000000017f7b7824 */ /* 0x000fe400078e027b */
[----:B------:R-:W-:-:S04]  /*1e60*/  IMAD.WIDE.U32 R122, R23, R130, R122 ;  /* 0x00000082177a7225 */ /* 0x000fc800078e007a */
[----:B0-----:R-:W-:Y:S01]  /*1e70*/  IMAD.IADD R9, R125, 0x1, R123 ;  /* 0x000000017d097824 */ /* 0x001fe200078e027b */
[----:B------:R-:W-:Y:S02]  /*1e80*/  LEA R8, P4, R122, R14, 0x1 ;  /* 0x0000000e7a087211 */ /* 0x000fe400078808ff */
[----:B------:R-:W-:Y:S02]  /*1e90*/  SHF.L.U64.HI R123, R132, 0x3, R133 ;  /* 0x00000003847b7819 */ /* 0x000fe40000010285 */
[----:B------:R-:W-:Y:S01]  /*1ea0*/  LEA.HI.X R9, R122, R15, R9, 0x1, P4 ;  /* 0x0000000f7a097211 */ /* 0x000fe200020f0c09 */
[----:B------:R-:W-:Y:S02]  /*1eb0*/  IMAD.SHL.U32 R122, R132, 0x8, RZ ;  /* 0x00000008847a7824 */ /* 0x000fe400078e00ff */
[----:B--2---:R-:W-:-:S05]  /*1ec0*/  HADD2.F32 R4, -RZ, R7.H0_H0 ;  /* 0x20000007ff047230 */ /* 0x004fca0000004100 */
[----:B------:R-:W-:Y:S01]  /*1ed0*/  FMUL R5, R4, R121 ;  /* 0x0000007904057220 */ /* 0x000fe20000400000 */
[----:B------:R-:W-:-:S03]  /*1ee0*/  LEA R4, P0, R126, UR4, 0x1 ;  /* 0x000000047e047c11 */ /* 0x000fc6000f8008ff */
[----:B------:R-:W-:Y:S01]  /*1ef0*/  FFMA R24, R24, R120, R5 ;  /* 0x0000007818187223 */ /* 0x000fe20000000005 */
[----:B------:R-:W-:Y:S02]  /*1f00*/  LEA.HI.X R5, R126, UR5, R137, 0x1, P0 ;  /* 0x000000057e057c11 */ /* 0x000fe400080f0c89 */
[----:B------:R-:W-:Y:S02]  /*1f10*/  ISETP.GT.AND P0, PT, R6, 0x1, PT ;  /* 0x000000010600780c */ /* 0x000fe40003f04270 */
[----:B------:R-:W-:Y:S02]  /*1f20*/  F2FP.F16.F32.PACK_AB R24, RZ, R24 ;  /* 0x00000018ff18723e */ /* 0x000fe400000000ff */
[----:B------:R-:W-:-:S03]  /*1f30*/  ISETP.GT.AND P3, PT, R3, RZ, P0 ;  /* 0x000000ff0300720c */ /* 0x000fc60000764270 */
[----:B------:R0:W-:Y:S10]  /*1f40*/  @P1 STG.E.U16 desc[UR36][R4.64], R24 ;  /* 0x0000001804001986 */ /* 0x0001f4000c101524 */
[----:B------:R-:W-:Y:S05]  /*1f50*/  @!P3 BRA `(.L_x_32) ;  /* 0x000000000004b947 */ /* 0x000fea0003800000 */
[----:B------:R1:W5:Y:S02]  /*1f60*/  LDG.E.LTC128B.U16 R7, desc[UR36][R8.64+0x2] ;  /* 0x0000022408077981 */ /* 0x000364000c1e1520 */
.L_x_32:
[----:B------:R-:W-:Y:S05]  /*1f70*/  BSYNC B1 ;  /* 0x0000000000017941 */ /* 0x000fea0003800000 */
.L_x_31:
[----:B-----5:R-:W-:Y:S01]  /*1f80*/  HADD2.F32 R20, -RZ, R7.H0_H0 ;  /* 0x20000007ff147230 */ /* 0x020fe20000004100 */
[----:B------:R-:W-:Y:S01]  /*1f90*/  ISETP.GT.AND P2, PT, R3, 0x8, P2 ;  /* 0x000000080300780c */ /* 0x000fe20001744270 */
[----:B------:R-:W-:-:S04]  /*1fa0*/  IMAD.WIDE.U32 R122, R135, R132, R122 ;  /* 0x00000084877a7225 */ /* 0x000fc800078e007a */
[----:B------:R-:W-:Y:S01]  /*1fb0*/  FMUL R20, R20, R121 ;  /* 0x0000007914147220 */ /* 0x000fe20000400000 */
[--C-:B------:R-:W-:Y:S01]  /*1fc0*/  IMAD.IADD R127, R127, 0x1, R123.reuse ;  /* 0x000000017f7f7824 */ /* 0x100fe200078e027b */
[----:B------:R-:W-:Y:S02]  /*1fd0*/  IADD3 R128, P1, R128, R122, RZ ;  /* 0x0000007a80807210 */ /* 0x000fe40007f3e0ff */
[----:B------:R-:W-:Y:S01]  /*1fe0*/  FFMA R25, R25, R120, R20 ;  /* 0x0000007819197223 */ /* 0x000fe20000000014 */
[----:B------:R-:W-:Y:S02]  /*1ff0*/  PRMT R123, R7, 0x7610, R123 ;  /* 0x00007610077b7816 */ /* 0x000fe4000000007b */
[----:B------:R-:W-:Y:S01]  /*2000*/  IMAD.X R21, R127, 0x1, R21, P1 ;  /* 0x000000017f157824 */ /* 0x000fe200008e0615 */
[----:B------:R-:W-:Y:S02]  /*2010*/  LEA R20, P1, R128, R14, 0x1 ;  /* 0x0000000e80147211 */ /* 0x000fe400078208ff */
[----:B------:R-:W-:-:S02]  /*2020*/  F2FP.F16.F32.PACK_AB R25, RZ, R25 ;  /* 0x00000019ff19723e */ /* 0x000fc400000000ff */
[----:B------:R-:W-:-:S03]  /*2030*/  LEA.HI.X R21, R128, R15, R21, 0x1, P1 ;  /* 0x0000000f80157211 */ /* 0x000fc600008f0c15 */
[----:B------:R2:W-:Y:S04]  /*2040*/  @P3 STG.E.U16 desc[UR36][R4.64+0x2], R25 ;  /* 0x0000021904003986 */ /* 0x0005e8000c101524 */
[----:B------:R-:W3:Y:S01]  /*2050*/  @P2 LDG.E.LTC128B.U16 R123, desc[UR36][R20.64] ;  /* 0x00000024147b2981 */ /* 0x000ee2000c1e1520 */
[----:B0-----:R-:W-:Y:S01]  /*2060*/  IADD3 R24, P1, R10, R122, RZ ;  /* 0x0000007a0a187210 */ /* 0x001fe20007f3e0ff */
[----:B------:R-:W-:Y:S01]  /*2070*/  BSSY B1, `(.L_x_33) ;  /* 0x0000011000017945 */ /* 0x000fe20003800000 */
[C---:B------:R-:W-:Y:S02]  /*2080*/  SHF.L.U64.HI R13, R12.reuse, 0x4, R13 ;  /* 0x000000040c0d7819 */ /* 0x040fe4000001020d */
[----:B------:R-:W-:Y:S01]  /*2090*/  ISETP.GT.AND P0, PT, R3, 0x8, P0 ;  /* 0x000000080300780c */ /* 0x000fe20000704270 */
[----:B--2---:R-:W-:Y:S01]  /*20a0*/  IMAD.X R25, R11, 0x1, R127, P1 ;  /* 0x000000010b197824 */ /* 0x004fe200008e067f */
[----:B------:R-:W-:Y:S01]  /*20b0*/  LEA R12, P1, R12, R4, 0x4 ;  /* 0x000000040c0c7211 */ /* 0x000fe200078220ff */
[----:B------:R-:W-:-:S04]  /*20c0*/  IMAD.WIDE.U32 R24, R23, R130, R24 ;  /* 0x0000008217187225 */ /* 0x000fc800078e0018 */
[----:B------:R-:W-:Y:S02]  /*20d0*/  IMAD.X R13, R13, 0x1, R5, P1 ;  /* 0x000000010d0d7824 */ /* 0x000fe400008e0605 */
[----:B------:R-:W-:Y:S02]  /*20e0*/  IMAD.IADD R11, R125, 0x1, R25 ;  /* 0x000000017d0b7824 */ /* 0x000fe400078e0219 */
[----:B---3--:R-:W-:-:S05]  /*20f0*/  HADD2.F32 R10, -RZ, R123.H0_H0 ;  /* 0x2000007bff0a7230 */ /* 0x008fca0000004100 */
[----:B------:R-:W-:Y:S01]  /*2100*/  FMUL R7, R10, R121 ;  /* 0x000000790a077220 */ /* 0x000fe20000400000 */
[----:B------:R-:W-:-:S03]  /*2110*/  LEA R10, P3, R24, R14, 0x1 ;  /* 0x0000000e180a7211 */ /* 0x000fc600078608ff */
[----:B------:R-:W-:Y:S01]  /*2120*/  FFMA R7, R26, R120, R7 ;  /* 0x000000781a077223 */ /* 0x000fe20000000007 */
[----:B------:R-:W-:-:S04]  /*2130*/  LEA.HI.X R11, R24, R15, R11, 0x1, P3 ;  /* 0x0000000f180b7211 */ /* 0x000fc800018f0c0b */
[----:B------:R-:W-:-:S05]  /*2140*/  F2FP.F16.F32.PACK_AB R7, RZ, R7 ;  /* 0x00000007ff07723e */ /* 0x000fca00000000ff */
[----:B------:R0:W-:Y:S01]  /*2150*/  @P2 STG.E.U16 desc[UR36][R12.64], R7 ;  /* 0x000000070c002986 */ /* 0x0001e2000c101524 */
[----:B------:R-:W-:Y:S05]  /*2160*/  @!P0 BRA `(.L_x_34) ;  /* 0x0000000000048947 */ /* 0x000fea0003800000 */
[----:B------:R2:W5:Y:S02]  /*2170*/  LDG.E.LTC128B.U16 R123, desc[UR36][R10.64+0x2] ;  /* 0x000002240a7b7981 */ /* 0x000564000c1e1520 */
.L_x_34:
[----:B------:R-:W-:Y:S05]  /*2180*/  BSYNC B1 ;  /* 0x0000000000017941 */ /* 0x000fea0003800000 */
.L_x_33:
[----:B-----5:R-:W-:Y:S01]  /*2190*/  HADD2.F32 R14, -RZ, R123.H0_H0 ;  /* 0x2000007bff0e7230 */ /* 0x020fe20000004100 */
[----:B------:R-:W-:Y:S01]  /*21a0*/  ISETP.GT.AND P1, PT, R6, 0x8, PT ;  /* 0x000000080600780c */ /* 0x000fe20003f24270 */
[----:B------:R-:W-:Y:S03]  /*21b0*/  BSSY B1, `(.L_x_35) ;  /* 0x0000008000017945 */ /* 0x000fe60003800000 */
[----:B------:R-:W-:Y:S01]  /*21c0*/  FMUL R14, R14, R121 ;  /* 0x000000790e0e7220 */ /* 0x000fe20000400000 */
[----:B------:R-:W-:-:S03]  /*21d0*/  ISETP.GT.AND P2, PT, R3, RZ, P1 ;  /* 0x000000ff0300720c */ /* 0x000fc60000f44270 */
[----:B------:R-:W-:-:S05]  /*21e0*/  FFMA R14, R27, R120, R14 ;  /* 0x000000781b0e7223 */ /* 0x000fca000000000e */
[----:B------:R-:W-:-:S05]  /*21f0*/  F2FP.F16.F32.PACK_AB R14, RZ, R14 ;  /* 0x0000000eff0e723e */ /* 0x000fca00000000ff */
[----:B------:R3:W-:Y:S01]  /*2200*/  @P0 STG.E.U16 desc[UR36][R12.64+0x2], R14 ;  /* 0x0000020e0c000986 */ /* 0x0007e2000c101524 */
[----:B------:R-:W-:Y:S05]  /*2210*/  @!P2 BRA `(.L_x_36) ;  /* 0x000000000004a947 */ /* 0x000fea0003800000 */
[----:B------:R4:W5:Y:S02]  /*2220*/  LDG.E.LTC128B.U16 R123, desc[UR36][R8.64+0x10] ;  /* 0x00001024087b7981 */ /* 0x000964000c1e1520 */
.L_x_36:
[----:B------:R-:W-:Y:S05]  /*2230*/  BSYNC B1 ;  /* 0x0000000000017941 */ /* 0x000fea0003800000 */
.L_x_35:
[----:B---3-5:R-:W-:Y:S01]  /*2240*/  HADD2.F32 R14, -RZ, R123.H0_H0 ;  /* 0x2000007bff0e7230 */ /* 0x028fe20000004100 */
[----:B------:R-:W-:Y:S01]  /*2250*/  ISETP.GT.AND P0, PT, R6, 0x9, PT ;  /* 0x000000090600780c */ /* 0x000fe20003f04270 */
[----:B------:R-:W-:Y:S03]  /*2260*/  BSSY B1, `(.L_x_37) ;  /* 0x0000008000017945 */ /* 0x000fe60003800000 */
[----:B0-----:R-:W-:Y:S01]  /*2270*/  FMUL R7, R14, R121 ;  /* 0x000000790e077220 */ /* 0x001fe20000400000 */
[----:B------:R-:W-:-:S03]  /*2280*/  ISETP.GT.AND P3, PT, R3, RZ, P0 ;  /* 0x000000ff0300720c */ /* 0x000fc60000764270 */
[----:B------:R-:W-:-:S05]  /*2290*/  FFMA R7, R28, R120, R7 ;  /* 0x000000781c077223 */ /* 0x000fca0000000007 */
[----:B------:R-:W-:-:S05]  /*22a0*/  F2FP.F16.F32.PACK_AB R7, RZ, R7 ;  /* 0x00000007ff07723e */ /* 0x000fca00000000ff */
[----:B------:R0:W-:Y:S01]  /*22b0*/  @P2 STG.E.U16 desc[UR36][R4.64+0x10], R7 ;  /* 0x0000100704002986 */ /* 0x0001e2000c101524 */
[----:B------:R-:W-:Y:S05]  /*22c0*/  @!P3 BRA `(.L_x_38) ;  /* 0x000000000004b947 */ /* 0x000fea0003800000 */
[----:B------:R3:W5:Y:S02]  /*22d0*/  LDG.E.LTC128B.U16 R123, desc[UR36][R8.64+0x12] ;  /* 0x00001224087b7981 */ /* 0x000764000c1e1520 */
.L_x_38:
[----:B------:R-:W-:Y:S05]  /*22e0*/  BSYNC B1 ;  /* 0x0000000000017941 */ /* 0x000fea0003800000 */
.L_x_37:
[----:B-----5:R-:W-:Y:S01]  /*22f0*/  HADD2.F32 R14, -RZ, R123.H0_H0 ;  /* 0x2000007bff0e7230 */ /* 0x020fe20000004100 */
[----:B------:R-:W-:Y:S01]  /*2300*/  ISETP.GT.AND P1, PT, R3, 0x8, P1 ;  /* 0x000000080300780c */ /* 0x000fe20000f24270 */
[----:B------:R-:W-:Y:S03]  /*2310*/  BSSY B1, `(.L_x_39) ;  /* 0x0000007000017945 */ /* 0x000fe60003800000 */
[----:B------:R-:W-:-:S04]  /*2320*/  FMUL R14, R14, R121 ;  /* 0x000000790e0e7220 */ /* 0x000fc80000400000 */
[----:B------:R-:W-:-:S05]  /*2330*/  FFMA R14, R29, R120, R14 ;  /* 0x000000781d0e7223 */ /* 0x000fca000000000e */
[----:B------:R-:W-:-:S05]  /*2340*/  F2FP.F16.F32.PACK_AB R14, RZ, R14 ;  /* 0x0000000eff0e723e */ /* 0x000fca00000000ff */
[----:B------:R0:W-:Y:S01]  /*2350*/  @P3 STG.E.U16 desc[UR36][R4.64+0x12], R14 ;  /* 0x0000120e04003986 */ /* 0x0001e2000c101524 */
[----:B------:R-:W-:Y:S05]  /*2360*/  @!P1 BRA `(.L_x_40) ;  /* 0x0000000000049947 */ /* 0x000fea0003800000 */
[----:B------:R0:W5:Y:S02]  /*2370*/  LDG.E.LTC128B.U16 R123, desc[UR36][R10.64+0x10] ;  /* 0x000010240a7b7981 */ /* 0x000164000c1e1520 */
.L_x_40:
[----:B------:R-:W-:Y:S05]  /*2380*/  BSYNC B1 ;  /* 0x0000000000017941 */ /* 0x000fea0003800000 */
.L_x_39:
[----:B0----5:R-:W-:Y:S01]  /*2390*/  HADD2.F32 R14, -RZ, R123.H0_H0 ;  /* 0x2000007bff0e7230 */ /* 0x021fe20000004100 */
        /* <DEDUP_REMOVED lines=8> */
.L_x_42:
[----:B------:R-:W-:Y:S05]  /*2420*/  BSYNC B1 ;  /* 0x0000000000017941 */ /* 0x000fea0003800000 */
.L_x_41:
        /* <DEDUP_REMOVED lines=10> */
.L_x_44:
[----:B------:R-:W-:Y:S05]  /*24d0*/  BSYNC B1 ;  /* 0x0000000000017941 */ /* 0x000fea0003800000 */
.L_x_43:
[----:B0----5:R-:W-:Y:S01]  /*24e0*/  HADD2.F32 R14, -RZ, R123.H0_H0 ;  /* 0x2000007bff0e7230 */ /* 0x021fe20000004100 */
        /* <DEDUP_REMOVED lines=9> */
.L_x_46:
[----:B------:R-:W-:Y:S05]  /*2580*/  BSYNC B1 ;  /* 0x0000000000017941 */ /* 0x000fea0003800000 */
.L_x_45:
        /* <DEDUP_REMOVED lines=9> */
.L_x_48:
[----:B------:R-:W-:Y:S05]  /*2620*/  BSYNC B1 ;  /* 0x0000000000017941 */ /* 0x000fea0003800000 */
.L_x_47:
        /* <DEDUP_REMOVED lines=9> */
.L_x_50:
[----:B------:R-:W-:Y:S05]  /*26c0*/  BSYNC B1 ;  /* 0x0000000000017941 */ /* 0x000fea0003800000 */
.L_x_49:
        /* <DEDUP_REMOVED lines=10> */
.L_x_52:
[----:B------:R-:W-:Y:S05]  /*2770*/  BSYNC B1 ;  /* 0x0000000000017941 */ /* 0x000fea0003800000 */
.L_x_51:
        /* <DEDUP_REMOVED lines=10> */
.L_x_54:
[----:B------:R-:W-:Y:S05]  /*2820*/  BSYNC B1 ;  /* 0x0000000000017941 */ /* 0x000fea0003800000 */
.L_x_53:
        /* <DEDUP_REMOVED lines=9> */
.L_x_56:
[----:B------:R-:W-:Y:S05]  /*28c0*/  BSYNC B1 ;  /* 0x0000000000017941 */ /* 0x000fea0003800000 */
.L_x_55:
        /* <DEDUP_REMOVED lines=9> */
.L_x_58:
[----:B------:R-:W-:Y:S05]  /*2960*/  BSYNC B1 ;  /* 0x0000000000017941 */ /* 0x000fea0003800000 */
.L_x_57:
        /* <DEDUP_REMOVED lines=10> */
.L_x_60:
[----:B------:R-:W-:Y:S05]  /*2a10*/  BSYNC B1 ;  /* 0x0000000000017941 */ /* 0x000fea0003800000 */
.L_x_59:
        /* <DEDUP_REMOVED lines=10> */
.L_x_62:
[----:B------:R-:W-:Y:S05]  /*2ac0*/  BSYNC B1 ;  /* 0x0000000000017941 */ /* 0x000fea0003800000 */
.L_x_61:
        /* <DEDUP_REMOVED lines=9> */
.L_x_64:
[----:B------:R-:W-:Y:S05]  /*2b60*/  BSYNC B1 ;  /* 0x0000000000017941 */ /* 0x000fea0003800000 */
.L_x_63:
        /* <DEDUP_REMOVED lines=9> */
.L_x_66:
[----:B------:R-:W-:Y:S05]  /*2c00*/  BSYNC B1 ;  /* 0x0000000000017941 */ /* 0x000fea0003800000 */
.L_x_65:
        /* <DEDUP_REMOVED lines=10> */
.L_x_68:
[----:B------:R-:W-:Y:S05]  /*2cb0*/  BSYNC B1 ;  /* 0x0000000000017941 */ /* 0x000fea0003800000 */
.L_x_67:
        /* <DEDUP_REMOVED lines=10> */
.L_x_70:
[----:B------:R-:W-:Y:S05]  /*2d60*/  BSYNC B1 ;  /* 0x0000000000017941 */ /* 0x000fea0003800000 */
.L_x_69:
        /* <DEDUP_REMOVED lines=9> */
.L_x_72:
[----:B------:R-:W-:Y:S05]  /*2e00*/  BSYNC B1 ;  /* 0x0000000000017941 */ /* 0x000fea0003800000 */
.L_x_71:
        /* <DEDUP_REMOVED lines=9> */
.L_x_74:
[----:B------:R-:W-:Y:S05]  /*2ea0*/  BSYNC B1 ;  /* 0x0000000000017941 */ /* 0x000fea0003800000 */
.L_x_73:
        /* <DEDUP_REMOVED lines=10> */
.L_x_76:
[----:B------:R-:W-:Y:S05]  /*2f50*/  BSYNC B1 ;  /* 0x0000000000017941 */ /* 0x000fea0003800000 */
.L_x_75:
        /* <DEDUP_REMOVED lines=10> */
.L_x_78:
[----:B------:R-:W-:Y:S05]  /*3000*/  BSYNC B1 ;  /* 0x0000000000017941 */ /* 0x000fea0003800000 */
.L_x_77:
        /* <DEDUP_REMOVED lines=9> */
.L_x_80:
[----:B------:R-:W-:Y:S05]  /*30a0*/  BSYNC B1 ;  /* 0x0000000000017941 */ /* 0x000fea0003800000 */
.L_x_79:
        /* <DEDUP_REMOVED lines=9> */
.L_x_82:
[----:B------:R-:W-:Y:S05]  /*3140*/  BSYNC B1 ;  /* 0x0000000000017941 */ /* 0x000fea0003800000 */
.L_x_81:
        /* <DEDUP_REMOVED lines=10> */
.L_x_84:
[----:B------:R-:W-:Y:S05]  /*31f0*/  BSYNC B1 ;  /* 0x0000000000017941 */ /* 0x000fea0003800000 */
.L_x_83:
        /* <DEDUP_REMOVED lines=10> */
.L_x_86:
[----:B------:R-:W-:Y:S05]  /*32a0*/  BSYNC B1 ;  /* 0x0000000000017941 */ /* 0x000fea0003800000 */
.L_x_85:
        /* <DEDUP_REMOVED lines=9> */
.L_x_88:
[----:B------:R-:W-:Y:S05]  /*3340*/  BSYNC B1 ;  /* 0x0000000000017941 */ /* 0x000fea0003800000 */
.L_x_87:
        /* <DEDUP_REMOVED lines=9> */
.L_x_90:
[----:B------:R-:W-:Y:S05]  /*33e0*/  BSYNC B1 ;  /* 0x0000000000017941 */ /* 0x000fea0003800000 */
.L_x_89:
        /* <DEDUP_REMOVED lines=10> */
.L_x_92:
[----:B------:R-:W-:Y:S05]  /*3490*/  BSYNC B1 ;  /* 0x0000000000017941 */ /* 0x000fea0003800000 */
.L_x_91:
        /* <DEDUP_REMOVED lines=10> */
.L_x_94:
[----:B------:R-:W-:Y:S05]  /*3540*/  BSYNC B1 ;  /* 0x0000000000017941 */ /* 0x000fea0003800000 */
.L_x_93:
        /* <DEDUP_REMOVED lines=9> */
.L_x_96:
[----:B------:R-:W-:Y:S05]  /*35e0*/  BSYNC B1 ;  /* 0x0000000000017941 */ /* 0x000fea0003800000 */
.L_x_95:
        /* <DEDUP_REMOVED lines=9> */
.L_x_98:
[----:B------:R-:W-:Y:S05]  /*3680*/  BSYNC B1 ;  /* 0x0000000000017941 */ /* 0x000fea0003800000 */
.L_x_97:
        /* <DEDUP_REMOVED lines=10> */
.L_x_100:
[----:B------:R-:W-:Y:S05]  /*3730*/  BSYNC B1 ;  /* 0x0000000000017941 */ /* 0x000fea0003800000 */
.L_x_99:
        /* <DEDUP_REMOVED lines=10> */
.L_x_102:
[----:B------:R-:W-:Y:S05]  /*37e0*/  BSYNC B1 ;  /* 0x0000000000017941 */ /* 0x000fea0003800000 */
.L_x_101:
        /* <DEDUP_REMOVED lines=9> */
.L_x_104:
[----:B------:R-:W-:Y:S05]  /*3880*/  BSYNC B1 ;  /* 0x0000000000017941 */ /* 0x000fea0003800000 */
.L_x_103:
        /* <DEDUP_REMOVED lines=9> */
.L_x_106:
[----:B------:R-:W-:Y:S05]  /*3920*/  BSYNC B1 ;  /* 0x0000000000017941 */ /* 0x000fea0003800000 */
.L_x_105:
        /* <DEDUP_REMOVED lines=10> */
.L_x_108:
[----:B------:R-:W-:Y:S05]  /*39d0*/  BSYNC B1 ;  /* 0x0000000000017941 */ /* 0x000fea0003800000 */
.L_x_107:
        /* <DEDUP_REMOVED lines=10> */
.L_x_110:
[----:B------:R-:W-:Y:S05]  /*3a80*/  BSYNC B1 ;  /* 0x0000000000017941 */ /* 0x000fea0003800000 */
.L_x_109:
        /* <DEDUP_REMOVED lines=9> */
.L_x_112:
[----:B------:R-:W-:Y:S05]  /*3b20*/  BSYNC B1 ;  /* 0x0000000000017941 */ /* 0x000fea0003800000 */
.L_x_111:
        /* <DEDUP_REMOVED lines=9> */
.L_x_114:
[----:B------:R-:W-:Y:S05]  /*3bc0*/  BSYNC B1 ;  /* 0x0000000000017941 */ /* 0x000fea0003800000 */
.L_x_113:
        /* <DEDUP_REMOVED lines=10> */
.L_x_116:
[----:B------:R-:W-:Y:S05]  /*3c70*/  BSYNC B1 ;  /* 0x0000000000017941 */ /* 0x000fea0003800000 */
.L_x_115:
        /* <DEDUP_REMOVED lines=10> */
.L_x_118:
[----:B------:R-:W-:Y:S05]  /*3d20*/  BSYNC B1 ;  /* 0x0000000000017941 */ /* 0x000fea0003800000 */
.L_x_117:
        /* <DEDUP_REMOVED lines=9> */
.L_x_120:
[----:B------:R-:W-:Y:S05]  /*3dc0*/  BSYNC B1 ;  /* 0x0000000000017941 */ /* 0x000fea0003800000 */
.L_x_119:
        /* <DEDUP_REMOVED lines=9> */
.L_x_122:
[----:B------:R-:W-:Y:S05]  /*3e60*/  BSYNC B1 ;  /* 0x0000000000017941 */ /* 0x000fea0003800000 */
.L_x_121:
        /* <DEDUP_REMOVED lines=10> */
.L_x_124:
[----:B------:R-:W-:Y:S05]  /*3f10*/  BSYNC B1 ;  /* 0x0000000000017941 */ /* 0x000fea0003800000 */
.L_x_123:
        /* <DEDUP_REMOVED lines=10> */
.L_x_126:
[----:B------:R-:W-:Y:S05]  /*3fc0*/  BSYNC B1 ;  /* 0x0000000000017941 */ /* 0x000fea0003800000 */
.L_x_125:
        /* <DEDUP_REMOVED lines=9> */
.L_x_128:
[----:B------:R-:W-:Y:S05]  /*4060*/  BSYNC B1 ;  /* 0x0000000000017941 */ /* 0x000fea0003800000 */
.L_x_127:
        /* <DEDUP_REMOVED lines=9> */
.L_x_130:
[----:B------:R-:W-:Y:S05]  /*4100*/  BSYNC B1 ;  /* 0x0000000000017941 */ /* 0x000fea0003800000 */
.L_x_129:
        /* <DEDUP_REMOVED lines=10> */
.L_x_132:
[----:B------:R-:W-:Y:S05]  /*41b0*/  BSYNC B1 ;  /* 0x0000000000017941 */ /* 0x000fea0003800000 */
.L_x_131:
        /* <DEDUP_REMOVED lines=10> */
.L_x_134:
[----:B------:R-:W-:Y:S05]  /*4260*/  BSYNC B1 ;  /* 0x0000000000017941 */ /* 0x000fea0003800000 */
.L_x_133:
        /* <DEDUP_REMOVED lines=9> */
.L_x_136:
[----:B------:R-:W-:Y:S05]  /*4300*/  BSYNC B1 ;  /* 0x0000000000017941 */ /* 0x000fea0003800000 */
.L_x_135:
        /* <DEDUP_REMOVED lines=9> */
.L_x_138:
[----:B------:R-:W-:Y:S05]  /*43a0*/  BSYNC B1 ;  /* 0x0000000000017941 */ /* 0x000fea0003800000 */
.L_x_137:
        /* <DEDUP_REMOVED lines=10> */
.L_x_140:
[----:B------:R-:W-:Y:S05]  /*4450*/  BSYNC B1 ;  /* 0x0000000000017941 */ /* 0x000fea0003800000 */
.L_x_139:
        /* <DEDUP_REMOVED lines=10> */
.L_x_142:
[----:B------:R-:W-:Y:S05]  /*4500*/  BSYNC B1 ;  /* 0x0000000000017941 */ /* 0x000fea0003800000 */
.L_x_141:
        /* <DEDUP_REMOVED lines=9> */
.L_x_144:
[----:B------:R-:W-:Y:S05]  /*45a0*/  BSYNC B1 ;  /* 0x0000000000017941 */ /* 0x000fea0003800000 */
.L_x_143:
        /* <DEDUP_REMOVED lines=9> */
.L_x_146:
[----:B------:R-:W-:Y:S05]  /*4640*/  BSYNC B1 ;  /* 0x0000000000017941 */ /* 0x000fea0003800000 */
.L_x_145:
        /* <DEDUP_REMOVED lines=10> */
.L_x_148:
[----:B------:R-:W-:Y:S05]  /*46f0*/  BSYNC B1 ;  /* 0x0000000000017941 */ /* 0x000fea0003800000 */
.L_x_147:
        /* <DEDUP_REMOVED lines=10> */
.L_x_150:
[----:B------:R-:W-:Y:S05]  /*47a0*/  BSYNC B1 ;  /* 0x0000000000017941 */ /* 0x000fea0003800000 */
.L_x_149:
        /* <DEDUP_REMOVED lines=9> */
.L_x_152:
[----:B------:R-:W-:Y:S05]  /*4840*/  BSYNC B1 ;  /* 0x0000000000017941 */ /* 0x000fea0003800000 */
.L_x_151:
        /* <DEDUP_REMOVED lines=9> */
.L_x_154:
[----:B------:R-:W-:Y:S05]  /*48e0*/  BSYNC B1 ;  /* 0x0000000000017941 */ /* 0x000fea0003800000 */
.L_x_153:
        /* <DEDUP_REMOVED lines=10> */
.L_x_156:
[----:B------:R-:W-:Y:S05]  /*4990*/  BSYNC B1 ;  /* 0x0000000000017941 */ /* 0x000fea0003800000 */
.L_x_155:
        /* <DEDUP_REMOVED lines=10> */
.L_x_158:
[----:B------:R-:W-:Y:S05]  /*4a40*/  BSYNC B1 ;  /* 0x0000000000017941 */ /* 0x000fea0003800000 */
.L_x_157:
        /* <DEDUP_REMOVED lines=9> */
.L_x_160:
[----:B------:R-:W-:Y:S05]  /*4ae0*/  BSYNC B1 ;  /* 0x0000000000017941 */ /* 0x000fea0003800000 */
.L_x_159:
        /* <DEDUP_REMOVED lines=9> */
.L_x_162:
[----:B------:R-:W-:Y:S05]  /*4b80*/  BSYNC B1 ;  /* 0x0000000000017941 */ /* 0x000fea0003800000 */
.L_x_161:
        /* <DEDUP_REMOVED lines=10> */
.L_x_164:
[----:B------:R-:W-:Y:S05]  /*4c30*/  BSYNC B1 ;  /* 0x0000000000017941 */ /* 0x000fea0003800000 */
.L_x_163:
        /* <DEDUP_REMOVED lines=10> */
.L_x_166:
[----:B------:R-:W-:Y:S05]  /*4ce0*/  BSYNC B1 ;  /* 0x0000000000017941 */ /* 0x000fea0003800000 */
.L_x_165:
        /* <DEDUP_REMOVED lines=9> */
.L_x_168:
[----:B------:R-:W-:Y:S05]  /*4d80*/  BSYNC B1 ;  /* 0x0000000000017941 */ /* 0x000fea0003800000 */
.L_x_167:
        /* <DEDUP_REMOVED lines=9> */
.L_x_170:
[----:B------:R-:W-:Y:S05]  /*4e20*/  BSYNC B1 ;  /* 0x0000000000017941 */ /* 0x000fea0003800000 */
.L_x_169:
        /* <DEDUP_REMOVED lines=10> */
.L_x_172:
[----:B------:R-:W-:Y:S05]  /*4ed0*/  BSYNC B1 ;  /* 0x0000000000017941 */ /* 0x000fea0003800000 */
.L_x_171:
        /* <DEDUP_REMOVED lines=10> */
.L_x_174:
[----:B------:R-:W-:Y:S05]  /*4f80*/  BSYNC B1 ;  /* 0x0000000000017941 */ /* 0x000fea0003800000 */
.L_x_173:
        /* <DEDUP_REMOVED lines=9> */
.L_x_176:
[----:B------:R-:W-:Y:S05]  /*5020*/  BSYNC B1 ;  /* 0x0000000000017941 */ /* 0x000fea0003800000 */
.L_x_175:
        /* <DEDUP_REMOVED lines=9> */
.L_x_178:
[----:B------:R-:W-:Y:S05]  /*50c0*/  BSYNC B1 ;  /* 0x0000000000017941 */ /* 0x000fea0003800000 */
.L_x_177:
        /* <DEDUP_REMOVED lines=10> */
.L_x_180:
[----:B------:R-:W-:Y:S05]  /*5170*/  BSYNC B1 ;  /* 0x0000000000017941 */ /* 0x000fea0003800000 */
.L_x_179:
        /* <DEDUP_REMOVED lines=10> */
.L_x_182:
[----:B------:R-:W-:Y:S05]  /*5220*/  BSYNC B1 ;  /* 0x0000000000017941 */ /* 0x000fea0003800000 */
.L_x_181:
        /* <DEDUP_REMOVED lines=9> */
.L_x_184:
[----:B------:R-:W-:Y:S05]  /*52c0*/  BSYNC B1 ;  /* 0x0000000000017941 */ /* 0x000fea0003800000 */
.L_x_183:
        /* <DEDUP_REMOVED lines=9> */
.L_x_186:
[----:B------:R-:W-:Y:S05]  /*5360*/  BSYNC B1 ;  /* 0x0000000000017941 */ /* 0x000fea0003800000 */
.L_x_185:
        /* <DEDUP_REMOVED lines=10> */
.L_x_188:
[----:B------:R-:W-:Y:S05]  /*5410*/  BSYNC B1 ;  /* 0x0000000000017941 */ /* 0x000fea0003800000 */
.L_x_187:
        /* <DEDUP_REMOVED lines=10> */
.L_x_190:
[----:B------:R-:W-:Y:S05]  /*54c0*/  BSYNC B1 ;  /* 0x0000000000017941 */ /* 0x000fea0003800000 */
.L_x_189:
        /* <DEDUP_REMOVED lines=9> */
.L_x_192:
[----:B------:R-:W-:Y:S05]  /*5560*/  BSYNC B1 ;  /* 0x0000000000017941 */ /* 0x000fea0003800000 */
.L_x_191:
        /* <DEDUP_REMOVED lines=9> */
.L_x_194:
[----:B------:R-:W-:Y:S05]  /*5600*/  BSYNC B1 ;  /* 0x0000000000017941 */ /* 0x000fea0003800000 */
.L_x_193:
        /* <DEDUP_REMOVED lines=10> */
.L_x_196:
[----:B------:R-:W-:Y:S05]  /*56b0*/  BSYNC B1 ;  /* 0x0000000000017941 */ /* 0x000fea0003800000 */
.L_x_195:
        /* <DEDUP_REMOVED lines=10> */
.L_x_198:
[----:B------:R-:W-:Y:S05]  /*5760*/  BSYNC B1 ;  /* 0x0000000000017941 */ /* 0x000fea0003800000 */
.L_x_197:
        /* <DEDUP_REMOVED lines=9> */
.L_x_200:
[----:B------:R-:W-:Y:S05]  /*5800*/  BSYNC B1 ;  /* 0x0000000000017941 */ /* 0x000fea0003800000 */
.L_x_199:
        /* <DEDUP_REMOVED lines=9> */
.L_x_202:
[----:B------:R-:W-:Y:S05]  /*58a0*/  BSYNC B1 ;  /* 0x0000000000017941 */ /* 0x000fea0003800000 */
.L_x_201:
        /* <DEDUP_REMOVED lines=10> */
.L_x_204:
[----:B------:R-:W-:Y:S05]  /*5950*/  BSYNC B1 ;  /* 0x0000000000017941 */ /* 0x000fea0003800000 */
.L_x_203:
        /* <DEDUP_REMOVED lines=10> */
.L_x_206:
[----:B------:R-:W-:Y:S05]  /*5a00*/  BSYNC B1 ;  /* 0x0000000000017941 */ /* 0x000fea0003800000 */
.L_x_205:
        /* <DEDUP_REMOVED lines=9> */
.L_x_208:
[----:B------:R-:W-:Y:S05]  /*5aa0*/  BSYNC B1 ;  /* 0x0000000000017941 */ /* 0x000fea0003800000 */
.L_x_207:
        /* <DEDUP_REMOVED lines=9> */
.L_x_210:
[----:B------:R-:W-:Y:S05]  /*5b40*/  BSYNC B1 ;  /* 0x0000000000017941 */ /* 0x000fea0003800000 */
.L_x_209:
        /* <DEDUP_REMOVED lines=10> */
.L_x_212:
[----:B------:R-:W-:Y:S05]  /*5bf0*/  BSYNC B1 ;  /* 0x0000000000017941 */ /* 0x000fea0003800000 */
.L_x_211:
        /* <DEDUP_REMOVED lines=10> */
.L_x_214:
[----:B------:R-:W-:Y:S05]  /*5ca0*/  BSYNC B1 ;  /* 0x0000000000017941 */ /* 0x000fea0003800000 */
.L_x_213:
        /* <DEDUP_REMOVED lines=9> */
.L_x_216:
[----:B------:R-:W-:Y:S05]  /*5d40*/  BSYNC B1 ;  /* 0x0000000000017941 */ /* 0x000fea0003800000 */
.L_x_215:
[----:B0----5:R-:W-:Y:S01]  /*5d50*/  HADD2.F32 R4, -RZ, R123.H0_H0 ;  /* 0x2000007bff047230 */ /* 0x021fe20000004100 */
[----:B------:R-:W-:Y:S01]  /*5d60*/  ISETP.GT.AND P0, PT, R3, 0x8, P0 ;  /* 0x000000080300780c */ /* 0x000fe20000704270 */
[----:B------:R-:W-:Y:S03]  /*5d70*/  BSSY B1, `(.L_x_217) ;  /* 0x000000a000017945 */ /* 0x000fe60003800000 */
[----:B------:R-:W-:Y:S01]  /*5d80*/  FMUL R5, R4, R121 ;  /* 0x0000007904057220 */ /* 0x000fe20000400000 */
[----:B------:R-:W-:-:S03]  /*5d90*/  @P1 IMAD.MOV.U32 R4, RZ, RZ, R12 ;  /* 0x000000ffff041224 */ /* 0x000fc600078e000c */
[----:B------:R-:W-:-:S05]  /*5da0*/  FFMA R5, R118, R120, R5 ;  /* 0x0000007876057223 */ /* 0x000fca0000000005 */
[----:B------:R-:W-:-:S04]  /*5db0*/  F2FP.F16.F32.PACK_AB R5, RZ, R5 ;  /* 0x00000005ff05723e */ /* 0x000fc800000000ff */
[----:B------:R-:W-:Y:S01]  /*5dc0*/  PRMT R6, R5, 0x7610, R6 ;  /* 0x0000761005067816 */ /* 0x000fe20000000006 */
[----:B------:R-:W-:-:S05]  /*5dd0*/  @P1 IMAD.MOV.U32 R5, RZ, RZ, R13 ;  /* 0x000000ffff051224 */ /* 0x000fca00078e000d */
[----:B------:R0:W-:Y:S01]  /*5de0*/  @P1 STG.E.U16 desc[UR36][R4.64+0x170], R6 ;  /* 0x0001700604001986 */ /* 0x0001e2000c101524 */
[----:B------:R-:W-:Y:S05]  /*5df0*/  @!P0 BRA `(.L_x_218) ;  /* 0x0000000000048947 */ /* 0x000fea0003800000 */
[----:B------:R0:W5:Y:S02]  /*5e00*/  LDG.E.LTC128B.U16 R123, desc[UR36][R10.64+0x172] ;  /* 0x000172240a7b7981 */ /* 0x000164000c1e1520 */
.L_x_218:
[----:B------:R-:W-:Y:S05]  /*5e10*/  BSYNC B1 ;  /* 0x0000000000017941 */ /* 0x000fea0003800000 */
.L_x_217:
[----:B------:R-:W-:Y:S05]  /*5e20*/  @!P0 BRA `(.L_x_219) ;  /* 0x0000001c00108947 */ /* 0x000fea0003800000 */
[----:B0----5:R-:W-:-:S05]  /*5e30*/  HADD2.F32 R4, -RZ, R123.H0_H0 ;  /* 0x2000007bff047230 */ /* 0x021fca0000004100 */
[----:B------:R-:W-:-:S04]  /*5e40*/  FMUL R4, R4, R121 ;  /* 0x0000007904047220 */ /* 0x000fc80000400000 */
[----:B------:R-:W-:-:S05]  /*5e50*/  FFMA R4, R119, R120, R4 ;  /* 0x0000007877047223 */ /* 0x000fca0000000004 */
[----:B------:R-:W-:-:S05]  /*5e60*/  F2FP.F16.F32.PACK_AB R4, RZ, R4 ;  /* 0x00000004ff04723e */ /* 0x000fca00000000ff */
[----:B------:R0:W-:Y:S01]  /*5e70*/  STG.E.U16 desc[UR36][R12.64+0x172], R4 ;  /* 0x000172040c007986 */ /* 0x0001e2000c101524 */
[----:B------:R-:W-:Y:S05]  /*5e80*/  BRA `(.L_x_219) ;  /* 0x0000001800f87947 */ /* 0x000fea0003800000 */
.L_x_30:
[----:B------:R-:W-:Y:S01]  /*5e90*/  ISETP.GT.AND P0, PT, R6, 0x1, PT ;  /* 0x000000010600780c */ /* 0x000fe20003f04270 */
[----:B------:R-:W-:Y:S01]  /*5ea0*/  ULDC.64 UR4, c[0x0][0x5c0] ;  /* 0x0001700000047ab9 */ /* 0x000fe20000000a00 */
[-C--:B------:R-:W-:Y:S01]  /*5eb0*/  FMUL R24, R24, R120.reuse ;  /* 0x0000007818187220 */ /* 0x080fe20000400000 */
[-C--:B------:R-:W-:Y:S01]  /*5ec0*/  FMUL R25, R25, R120.reuse ;  /* 0x0000007819197220 */ /* 0x080fe20000400000 */
[----:B------:R-:W-:Y:S01]  /*5ed0*/  ISETP.GT.AND P3, PT, R3, RZ, P0 ;  /* 0x000000ff0300720c */ /* 0x000fe20000764270 */
[-C--:B------:R-:W-:Y:S01]  /*5ee0*/  FMUL R26, R26, R120.reuse ;  /* 0x000000781a1a7220 */ /* 0x080fe20000400000 */
[----:B------:R-:W-:Y:S01]  /*5ef0*/  LEA R4, P4, R126, UR4, 0x1 ;  /* 0x000000047e047c11 */ /* 0x000fe2000f8808ff */
[----:B------:R-:W-:Y:S01]  /*5f00*/  FMUL R27, R27, R120 ;  /* 0x000000781b1b7220 */ /* 0x000fe20000400000 */
[----:B------:R-:W-:Y:S01]  /*5f10*/  F2FP.F16.F32.PACK_AB R24, RZ, R24 ;  /* 0x00000018ff18723e */ /* 0x000fe200000000ff */
[-C--:B------:R-:W-:Y:S01]  /*5f20*/  FMUL R28, R28, R120.reuse ;  /* 0x000000781c1c7220 */ /* 0x080fe20000400000 */
[----:B------:R-:W-:Y:S01]  /*5f30*/  LEA.HI.X R5, R126, UR5, R137, 0x1, P4 ;  /* 0x000000057e057c11 */ /* 0x000fe2000a0f0c89 */
[-C--:B------:R-:W-:Y:S01]  /*5f40*/  FMUL R29, R29, R120.reuse ;  /* 0x000000781d1d7220 */ /* 0x080fe20000400000 */
[----:B------:R-:W-:Y:S01]  /*5f50*/  F2FP.F16.F32.PACK_AB R25, RZ, R25 ;  /* 0x00000019ff19723e */ /* 0x000fe200000000ff */
[-C--:B------:R-:W-:Y:S01]  /*5f60*/  FMUL R30, R30, R120.reuse ;  /* 0x000000781e1e7220 */ /* 0x080fe20000400000 */
[----:B------:R-:W-:Y:S01]  /*5f70*/  SHF.L.U64.HI R13, R12, 0x4, R13 ;  /* 0x000000040c0d7819 */ /* 0x000fe2000001020d */
[----:B------:R-:W-:Y:S01]  /*5f80*/  @P1 STG.E.U16 desc[UR36][R4.64], R24 ;  /* 0x0000001804001986 */ /* 0x000fe2000c101524 */
[----:B------:R-:W-:Y:S01]  /*5f90*/  ISETP.GT.AND P1, PT, R6, 0x8, PT ;  /* 0x000000080600780c */ /* 0x000fe20003f24270 */
[----:B------:R-:W-:Y:S01]  /*5fa0*/  FMUL R31, R31, R120 ;  /* 0x000000781f1f7220 */ /* 0x000fe20000400000 */
[C---:B------:R-:W-:Y:S01]  /*5fb0*/  ISETP.GT.AND P4, PT, R3.reuse, 0x8, P0 ;  /* 0x000000080300780c */ /* 0x040fe20000784270 */
[----:B------:R-:W-:Y:S01]  /*5fc0*/  @P3 STG.E.U16 desc[UR36][R4.64+0x2], R25 ;  /* 0x0000021904003986 */ /* 0x000fe2000c101524 */
[----:B------:R-:W-:Y:S01]  /*5fd0*/  LEA R8, P3, R12, R4, 0x4 ;  /* 0x000000040c087211 */ /* 0x000fe200078620ff */
[-C--:B------:R-:W-:Y:S01]  /*5fe0*/  FMUL R32, R32, R120.reuse ;  /* 0x0000007820207220 */ /* 0x080fe20000400000 */
[----:B------:R-:W-:Y:S01]  /*5ff0*/  ISETP.GT.AND P2, PT, R3, 0x8, P2 ;  /* 0x000000080300780c */ /* 0x000fe20001744270 */
[-C--:B------:R-:W-:Y:S01]  /*6000*/  FMUL R33, R33, R120.reuse ;  /* 0x0000007821217220 */ /* 0x080fe20000400000 */
[----:B------:R-:W-:Y:S01]  /*6010*/  ISETP.GT.AND P0, PT, R6, 0x9, PT ;  /* 0x000000090600780c */ /* 0x000fe20003f04270 */
[----:B------:R-:W-:Y:S01]  /*6020*/  IMAD.X R9, R13, 0x1, R5, P3 ;  /* 0x000000010d097824 */ /* 0x000fe200018e0605 */
[C---:B------:R-:W-:Y:S01]  /*6030*/  ISETP.GT.AND P5, PT, R3.reuse, RZ, P1 ;  /* 0x000000ff0300720c */ /* 0x040fe20000fa4270 */
[-C--:B------:R-:W-:Y:S01]  /*6040*/  FMUL R34, R34, R120.reuse ;  /* 0x0000007822227220 */ /* 0x080fe20000400000 */
[----:B------:R-:W-:Y:S01]  /*6050*/  ISETP.GT.AND P3, PT, R3, RZ, P0 ;  /* 0x000000ff0300720c */ /* 0x000fe20000764270 */
[----:B------:R-:W-:Y:S01]  /*6060*/  FMUL R35, R35, R120 ;  /* 0x0000007823237220 */ /* 0x000fe20000400000 */
[----:B------:R-:W-:Y:S01]  /*6070*/  F2FP.F16.F32.PACK_AB R26, RZ, R26 ;  /* 0x0000001aff1a723e */ /* 0x000fe200000000ff */
[-C--:B------:R-:W-:Y:S01]  /*6080*/  FMUL R36, R36, R120.reuse ;  /* 0x0000007824247220 */ /* 0x080fe20000400000 */
[----:B------:R-:W-:Y:S01]  /*6090*/  F2FP.F16.F32.PACK_AB R27, RZ, R27 ;  /* 0x0000001bff1b723e */ /* 0x000fe200000000ff */
[----:B------:R-:W-:Y:S01]  /*60a0*/  FMUL R37, R37, R120 ;  /* 0x0000007825257220 */ /* 0x000fe20000400000 */
[----:B------:R-:W-:Y:S01]  /*60b0*/  F2FP.F16.F32.PACK_AB R28, RZ, R28 ;  /* 0x0000001cff1c723e */ /* 0x000fe200000000ff */
[----:B------:R-:W-:Y:S01]  /*60c0*/  @P2 STG.E.U16 desc[UR36][R8.64], R26 ;  /* 0x0000001a08002986 */ /* 0x000fe2000c101524 */
[----:B------:R-:W-:Y:S01]  /*60d0*/  F2FP.F16.F32.PACK_AB R29, RZ, R29 ;  /* 0x0000001dff1d723e */ /* 0x000fe200000000ff */
[-C--:B------:R-:W-:Y:S01]  /*60e0*/  FMUL R38, R38, R120.reuse ;  /* 0x0000007826267220 */ /* 0x080fe20000400000 */
[----:B------:R-:W-:Y:S01]  /*60f0*/  ISETP.GT.AND P2, PT, R3, 0x8, P1 ;  /* 0x000000080300780c */ /* 0x000fe20000f44270 */
[----:B------:R-:W-:Y:S01]  /*6100*/  @P4 STG.E.U16 desc[UR36][R8.64+0x2], R27 ;  /* 0x0000021b08004986 */ /* 0x000fe2000c101524 */
[----:B------:R-:W-:Y:S01]  /*6110*/  ISETP.GT.AND P1, PT, R6, 0x10, PT ;  /* 0x000000100600780c */ /* 0x000fe20003f24270 */
[----:B------:R-:W-:Y:S01]  /*6120*/  FMUL R39, R39, R120 ;  /* 0x0000007827277220 */ /* 0x000fe20000400000 */
[----:B------:R-:W-:Y:S01]  /*6130*/  F2FP.F16.F32.PACK_AB R30, RZ, R30 ;  /* 0x0000001eff1e723e */ /* 0x000fe200000000ff */
[----:B------:R-:W-:Y:S01]  /*6140*/  @P5 STG.E.U16 desc[UR36][R4.64+0x10], R28 ;  /* 0x0000101c04005986 */ /* 0x000fe2000c101524 */
[C---:B------:R-:W-:Y:S01]  /*6150*/  ISETP.GT.AND P4, PT, R3.reuse, RZ, P1 ;  /* 0x000000ff0300720c */ /* 0x040fe20000f84270 */
[-C--:B------:R-:W-:Y:S01]  /*6160*/  FMUL R40, R40, R120.reuse ;  /* 0x0000007828287220 */ /* 0x080fe20000400000 */
[----:B------:R-:W-:Y:S01]  /*6170*/  F2FP.F16.F32.PACK_AB R31, RZ, R31 ;  /* 0x0000001fff1f723e */ /* 0x000fe200000000ff */
[----:B------:R-:W-:Y:S01]  /*6180*/  @P3 STG.E.U16 desc[UR36][R4.64+0x12], R29 ;  /* 0x0000121d04003986 */ /* 0x000fe2000c101524 */
[----:B------:R-:W-:Y:S01]  /*6190*/  ISETP.GT.AND P3, PT, R3, 0x8, P0 ;  /* 0x000000080300780c */ /* 0x000fe20000764270 */
[----:B------:R-:W-:Y:S01]  /*61a0*/  FMUL R41, R41, R120 ;  /* 0x0000007829297220 */ /* 0x000fe20000400000 */
[----:B------:R-:W-:Y:S01]  /*61b0*/  ISETP.GT.AND P0, PT, R6, 0x11, PT ;  /* 0x000000110600780c */ /* 0x000fe20003f04270 */
[----:B------:R-:W-:Y:S01]  /*61c0*/  @P2 STG.E.U16 desc[UR36][R8.64+0x10], R30 ;  /* 0x0000101e08002986 */ /* 0x000fe2000c101524 */
[----:B------:R-:W-:Y:S01]  /*61d0*/  F2FP.F16.F32.PACK_AB R32, RZ, R32 ;  /* 0x00000020ff20723e */ /* 0x000fe200000000ff */
[-C--:B------:R-:W-:Y:S01]  /*61e0*/  FMUL R42, R42, R120.reuse ;  /* 0x000000782a2a7220 */ /* 0x080fe20000400000 */
[----:B------:R-:W-:Y:S01]  /*61f0*/  ISETP.GT.AND P5, PT, R3, RZ, P0 ;  /* 0x000000ff0300720c */ /* 0x000fe200007a4270 */
[-C--:B------:R-:W-:Y:S01]  /*6200*/  FMUL R43, R43, R120.reuse ;  /* 0x000000782b2b7220 */ /* 0x080fe20000400000 */
[----:B------:R-:W-:Y:S01]  /*6210*/  ISETP.GT.AND P2, PT, R3, 0x8, P1 ;  /* 0x000000080300780c */ /* 0x000fe20000f44270 */
[-C--:B------:R-:W-:Y:S01]  /*6220*/  FMUL R44, R44, R120.reuse ;  /* 0x000000782c2c7220 */ /* 0x080fe20000400000 */
[----:B------:R-:W-:Y:S01]  /*6230*/  ISETP.GT.AND P1, PT, R6, 0x18, PT ;  /* 0x000000180600780c */ /* 0x000fe20003f24270 */
[-C--:B------:R-:W-:Y:S01]  /*6240*/  FMUL R45, R45, R120.reuse ;  /* 0x000000782d2d7220 */ /* 0x080fe20000400000 */
[----:B------:R-:W-:Y:S01]  /*6250*/  F2FP.F16.F32.PACK_AB R33, RZ, R33 ;  /* 0x00000021ff21723e */ /* 0x000fe200000000ff */
[----:B------:R-:W-:Y:S01]  /*6260*/  @P3 STG.E.U16 desc[UR36][R8.64+0x12], R31 ;  /* 0x0000121f08003986 */ /* 0x000fe2000c101524 */
[C---:B------:R-:W-:Y:S01]  /*6270*/  ISETP.GT.AND P3, PT, R3.reuse, 0x8, P0 ;  /* 0x000000080300780c */ /* 0x040fe20000764270 */
[-C--:B------:R-:W-:Y:S01]  /*6280*/  FMUL R46, R46, R120.reuse ;  /* 0x000000782e2e7220 */ /* 0x080fe20000400000 */
[----:B------:R-:W-:Y:S01]  /*6290*/  ISETP.GT.AND P0, PT, R6, 0x19, PT ;  /* 0x000000190600780c */ /* 0x000fe20003f04270 */
[----:B------:R-:W-:Y:S01]  /*62a0*/  @P4 STG.E.U16 desc[UR36][R4.64+0x20], R32 ;  /* 0x0000202004004986 */ /* 0x000fe2000c101524 */
[----:B------:R-:W-:Y:S01]  /*62b0*/  ISETP.GT.AND P4, PT, R3, RZ, P1 ;  /* 0x000000ff0300720c */ /* 0x000fe20000f84270 */
[----:B------:R-:W-:Y:S01]  /*62c0*/  FMUL R47, R47, R120 ;  /* 0x000000782f2f7220 */ /* 0x000fe20000400000 */
[----:B------:R-:W-:Y:S01]  /*62d0*/  F2FP.F16.F32.PACK_AB R34, RZ, R34 ;  /* 0x00000022ff22723e */ /* 0x000fe200000000ff */
[----:B------:R-:W-:Y:S01]  /*62e0*/  @P5 STG.E.U16 desc[UR36][R4.64+0x22], R33 ;  /* 0x0000222104005986 */ /* 0x000fe2000c101524 */
[----:B------:R-:W-:Y:S01]  /*62f0*/  ISETP.GT.AND P5, PT, R3, RZ, P0 ;  /* 0x000000ff0300720c */ /* 0x000fe200007a4270 */
[----:B------:R-:W-:Y:S01]  /*6300*/  FMUL R48, R48, R120 ;  /* 0x0000007830307220 */ /* 0x000fe20000400000 */
[----:B------:R-:W-:Y:S01]  /*6310*/  F2FP.F16.F32.PACK_AB R35, RZ, R35 ;  /* 0x00000023ff23723e */ /* 0x000fe200000000ff */
[----:B------:R-:W-:Y:S01]  /*6320*/  @P2 STG.E.U16 desc[UR36][R8.64+0x20], R34 ;  /* 0x0000202208002986 */ /* 0x000fe2000c101524 */
[----:B------:R-:W-:Y:S01]  /*6330*/  F2FP.F16.F32.PACK_AB R36, RZ, R36 ;  /* 0x00000024ff24723e */ /* 0x000fe200000000ff */
[-C--:B------:R-:W-:Y:S01]  /*6340*/  FMUL R49, R49, R120.reuse ;  /* 0x0000007831317220 */ /* 0x080fe20000400000 */
[C---:B------:R-:W-:Y:S01]  /*6350*/  ISETP.GT.AND P2, PT, R3.reuse, 0x8, P1 ;  /* 0x000000080300780c */ /* 0x040fe20000f44270 */
[----:B------:R-:W-:Y:S01]  /*6360*/  @P3 STG.E.U16 desc[UR36][R8.64+0x22], R35 ;  /* 0x0000222308003986 */ /* 0x000fe2000c101524 */
[----:B------:R-:W-:Y:S01]  /*6370*/  ISETP.GT.AND P1, PT, R6, 0x20, PT ;  /* 0x000000200600780c */ /* 0x000fe20003f24270 */
[-C--:B------:R-:W-:Y:S01]  /*6380*/  FMUL R50, R50, R120.reuse ;  /* 0x0000007832327220 */ /* 0x080fe20000400000 */
[----:B------:R-:W-:Y:S01]  /*6390*/  F2FP.F16.F32.PACK_AB R37, RZ, R37 ;  /* 0x00000025ff25723e */ /* 0x000fe200000000ff */
[----:B------:R-:W-:Y:S01]  /*63a0*/  @P4 STG.E.U16 desc[UR36][R4.64+0x30], R36 ;  /* 0x0000302404004986 */ /* 0x000fe2000c101524 */
[----:B------:R-:W-:Y:S01]  /*63b0*/  ISETP.GT.AND P3, PT, R3, 0x8, P0 ;  /* 0x000000080300780c */ /* 0x000fe20000764270 */
[-C--:B------:R-:W-:Y:S01]  /*63c0*/  FMUL R51, R51, R120.reuse ;  /* 0x0000007833337220 */ /* 0x080fe20000400000 */
[----:B------:R-:W-:Y:S01]  /*63d0*/  ISETP.GT.AND P0, PT, R6, 0x21, PT ;  /* 0x000000210600780c */ /* 0x000fe20003f04270 */
[----:B------:R-:W-:Y:S01]  /*63e0*/  @P5 STG.E.U16 desc[UR36][R4.64+0x32], R37 ;  /* 0x0000322504005986 */ /* 0x000fe2000c101524 */
[----:B------:R-:W-:Y:S01]  /*63f0*/  ISETP.GT.AND P4, PT, R3, RZ, P1 ;  /* 0x000000ff0300720c */ /* 0x000fe20000f84270 */
[----:B------:R-:W-:Y:S01]  /*6400*/  FMUL R52, R52, R120 ;  /* 0x0000007834347220 */ /* 0x000fe20000400000 */
[----:B------:R-:W-:Y:S01]  /*6410*/  F2FP.F16.F32.PACK_AB R38, RZ, R38 ;  /* 0x00000026ff26723e */ /* 0x000fe200000000ff */
[-C--:B------:R-:W-:Y:S01]  /*6420*/  FMUL R53, R53, R120.reuse ;  /* 0x0000007835357220 */ /* 0x080fe20000400000 */
        /* <DEDUP_REMOVED lines=219> */
[----:B------:R-:W-:Y:S01]  /*71e0*/  FMUL R119, R119, R120 ;  /* 0x0000007877777220 */ /* 0x000fe20000400000 */
[----:B------:R-:W-:-:S02]  /*71f0*/  ISETP.GT.AND P5, PT, R3, RZ, P0 ;  /* 0x000000ff0300720c */ /* 0x000fc400007a4270 */
[----:B------:R-:W-:Y:S01]  /*7200*/  F2FP.F16.F32.PACK_AB R83, RZ, R83 ;  /* 0x00000053ff53723e */ /* 0x000fe200000000ff */
[----:B------:R-:W-:Y:S01]  /*7210*/  @P2 STG.E.U16 desc[UR36][R8.64+0xe0], R82 ;  /* 0x0000e05208002986 */ /* 0x000fe2000c101524 */
[----:B------:R-:W-:Y:S02]  /*7220*/  F2FP.F16.F32.PACK_AB R84, RZ, R84 ;  /* 0x00000054ff54723e */ /* 0x000fe400000000ff */
[C---:B------:R-:W-:Y:S01]  /*7230*/  ISETP.GT.AND P2, PT, R3.reuse, 0x8, P1 ;  /* 0x000000080300780c */ /* 0x040fe20000f44270 */
[----:B------:R-:W-:Y:S01]  /*7240*/  @P3 STG.E.U16 desc[UR36][R8.64+0xe2], R83 ;  /* 0x0000e25308003986 */ /* 0x000fe2000c101524 */
[----:B------:R-:W-:Y:S02]  /*7250*/  ISETP.GT.AND P1, PT, R6, 0x80, PT ;  /* 0x000000800600780c */ /* 0x000fe40003f24270 */
[----:B------:R-:W-:Y:S01]  /*7260*/  F2FP.F16.F32.PACK_AB R85, RZ, R85 ;  /* 0x00000055ff55723e */ /* 0x000fe200000000ff */
[----:B------:R-:W-:Y:S01]  /*7270*/  @P4 STG.E.U16 desc[UR36][R4.64+0xf0], R84 ;  /* 0x0000f05404004986 */ /* 0x000fe2000c101524 */
[----:B------:R-:W-:-:S02]  /*7280*/  ISETP.GT.AND P3, PT, R3, 0x8, P0 ;  /* 0x000000080300780c */ /* 0x000fc40000764270 */
[----:B------:R-:W-:Y:S01]  /*7290*/  ISETP.GT.AND P0, PT, R6, 0x81, PT ;  /* 0x000000810600780c */ /* 0x000fe20003f04270 */
[----:B------:R-:W-:Y:S01]  /*72a0*/  @P5 STG.E.U16 desc[UR36][R4.64+0xf2], R85 ;  /* 0x0000f25504005986 */ /* 0x000fe2000c101524 */
[C---:B------:R-:W-:Y:S02]  /*72b0*/  ISETP.GT.AND P4, PT, R3.reuse, RZ, P1 ;  /* 0x000000ff0300720c */ /* 0x040fe40000f84270 */
[----:B------:R-:W-:Y:S02]  /*72c0*/  F2FP.F16.F32.PACK_AB R86, RZ, R86 ;  /* 0x00000056ff56723e */ /* 0x000fe400000000ff */
[----:B------:R-:W-:Y:S02]  /*72d0*/  ISETP.GT.AND P5, PT, R3, RZ, P0 ;  /* 0x000000ff0300720c */ /* 0x000fe400007a4270 */
[----:B------:R-:W-:Y:S01]  /*72e0*/  F2FP.F16.F32.PACK_AB R87, RZ, R87 ;  /* 0x00000057ff57723e */ /* 0x000fe200000000ff */
[----:B------:R-:W-:Y:S01]  /*72f0*/  @P2 STG.E.U16 desc[UR36][R8.64+0xf0], R86 ;  /* 0x0000f05608002986 */ /* 0x000fe2000c101524 */
[----:B------:R-:W-:-:S02]  /*7300*/  F2FP.F16.F32.PACK_AB R88, RZ, R88 ;  /* 0x00000058ff58723e */ /* 0x000fc400000000ff */
[C---:B------:R-:W-:Y:S01]  /*7310*/  ISETP.GT.AND P2, PT, R3.reuse, 0x8, P1 ;  /* 0x000000080300780c */ /* 0x040fe20000f44270 */
[----:B------:R-:W-:Y:S01]  /*7320*/  @P3 STG.E.U16 desc[UR36][R8.64+0xf2], R87 ;  /* 0x0000f25708003986 */ /* 0x000fe2000c101524 */
[C---:B------:R-:W-:Y:S02]  /*7330*/  ISETP.GT.AND P1, PT, R6.reuse, 0x88, PT ;  /* 0x000000880600780c */ /* 0x040fe40003f24270 */
[----:B------:R-:W-:Y:S01]  /*7340*/  F2FP.F16.F32.PACK_AB R89, RZ, R89 ;  /* 0x00000059ff59723e */ /* 0x000fe200000000ff */
[----:B------:R-:W-:Y:S01]  /*7350*/  @P4 STG.E.U16 desc[UR36][R4.64+0x100], R88 ;  /* 0x0001005804004986 */ /* 0x000fe2000c101524 */
[C---:B------:R-:W-:Y:S02]  /*7360*/  ISETP.GT.AND P3, PT, R3.reuse, 0x8, P0 ;  /* 0x000000080300780c */ /* 0x040fe40000764270 */
[----:B------:R-:W-:Y:S01]  /*7370*/  ISETP.GT.AND P0, PT, R6, 0x89, PT ;  /* 0x000000890600780c */ /* 0x000fe20003f04270 */
[----:B------:R-:W-:Y:S01]  /*7380*/  @P5 STG.E.U16 desc[UR36][R4.64+0x102], R89 ;  /* 0x0001025904005986 */ /* 0x000fe2000c101524 */
[----:B------:R-:W-:-:S02]  /*7390*/  ISETP.GT.AND P4, PT, R3, RZ, P1 ;  /* 0x000000ff0300720c */ /* 0x000fc40000f84270 */
[----:B------:R-:W-:Y:S02]  /*73a0*/  F2FP.F16.F32.PACK_AB R90, RZ, R90 ;  /* 0x0000005aff5a723e */ /* 0x000fe400000000ff */
[C---:B------:R-:W-:Y:S02]  /*73b0*/  ISETP.GT.AND P5, PT, R3.reuse, RZ, P0 ;  /* 0x000000ff0300720c */ /* 0x040fe400007a4270 */
[----:B------:R-:W-:Y:S01]  /*73c0*/  F2FP.F16.F32.PACK_AB R91, RZ, R91 ;  /* 0x0000005bff5b723e */ /* 0x000fe200000000ff */
[----:B------:R-:W-:Y:S01]  /*73d0*/  @P2 STG.E.U16 desc[UR36][R8.64+0x100], R90 ;  /* 0x0001005a08002986 */ /* 0x000fe2000c101524 */
[----:B------:R-:W-:Y:S02]  /*73e0*/  F2FP.F16.F32.PACK_AB R92, RZ, R92 ;  /* 0x0000005cff5c723e */ /* 0x000fe400000000ff */
[----:B------:R-:W-:Y:S01]  /*73f0*/  ISETP.GT.AND P2, PT, R3, 0x8, P1 ;  /* 0x000000080300780c */ /* 0x000fe20000f44270 */
[----:B------:R-:W-:Y:S01]  /*7400*/  @P3 STG.E.U16 desc[UR36][R8.64+0x102], R91 ;  /* 0x0001025b08003986 */ /* 0x000fe2000c101524 */
[----:B------:R-:W-:-:S02]  /*7410*/  ISETP.GT.AND P1, PT, R6, 0x90, PT ;  /* 0x000000900600780c */ /* 0x000fc40003f24270 */
[----:B------:R-:W-:Y:S01]  /*7420*/  F2FP.F16.F32.PACK_AB R93, RZ, R93 ;  /* 0x0000005dff5d723e */ /* 0x000fe200000000ff */
[----:B------:R-:W-:Y:S01]  /*7430*/  @P4 STG.E.U16 desc[UR36][R4.64+0x110], R92 ;  /* 0x0001105c04004986 */ /* 0x000fe2000c101524 */
[C---:B------:R-:W-:Y:S02]  /*7440*/  ISETP.GT.AND P3, PT, R3.reuse, 0x8, P0 ;  /* 0x000000080300780c */ /* 0x040fe40000764270 */
[----:B------:R-:W-:Y:S01]  /*7450*/  ISETP.GT.AND P0, PT, R6, 0x91, PT ;  /* 0x000000910600780c */ /* 0x000fe20003f04270 */
[----:B------:R-:W-:Y:S01]  /*7460*/  @P5 STG.E.U16 desc[UR36][R4.64+0x112], R93 ;  /* 0x0001125d04005986 */ /* 0x000fe2000c101524 */
[C---:B------:R-:W-:Y:S02]  /*7470*/  ISETP.GT.AND P4, PT, R3.reuse, RZ, P1 ;  /* 0x000000ff0300720c */ /* 0x040fe40000f84270 */
[----:B------:R-:W-:Y:S02]  /*7480*/  F2FP.F16.F32.PACK_AB R94, RZ, R94 ;  /* 0x0000005eff5e723e */ /* 0x000fe400000000ff */
        /* <DEDUP_REMOVED lines=27> */
[C---:B------:R-:W-:Y:S02]  /*7640*/  ISETP.GT.AND P5, PT, R3.reuse, RZ, P0 ;  /* 0x000000ff0300720c */ /* 0x040fe400007a4270 */
[----:B------:R-:W-:Y:S02]  /*7650*/  F2FP.F16.F32.PACK_AB R102, RZ, R102 ;  /* 0x00000066ff66723e */ /* 0x000fe400000000ff */
[----:B------:R-:W-:Y:S02]  /*7660*/  F2FP.F16.F32.PACK_AB R103, RZ, R103 ;  /* 0x00000067ff67723e */ /* 0x000fe400000000ff */
[----:B------:R-:W-:Y:S01]  /*7670*/  F2FP.F16.F32.PACK_AB R104, RZ, R104 ;  /* 0x00000068ff68723e */ /* 0x000fe200000000ff */
[----:B------:R-:W-:Y:S01]  /*7680*/  @P2 STG.E.U16 desc[UR36][R8.64+0x130], R102 ;  /* 0x0001306608002986 */ /* 0x000fe2000c101524 */
[----:B------:R-:W-:Y:S02]  /*7690*/  F2FP.F16.F32.PACK_AB R105, RZ, R105 ;  /* 0x00000069ff69723e */ /* 0x000fe400000000ff */
[C---:B------:R-:W-:Y:S01]  /*76a0*/  ISETP.GT.AND P1, PT, R3.reuse, 0x8, P1 ;  /* 0x000000080300780c */ /* 0x040fe20000f24270 */
[----:B------:R-:W-:Y:S01]  /*76b0*/  @P3 STG.E.U16 desc[UR36][R8.64+0x132], R103 ;  /* 0x0001326708003986 */ /* 0x000fe2000c101524 */
[----:B------:R-:W-:-:S02]  /*76c0*/  ISETP.GT.AND P2, PT, R3, 0x8, P0 ;  /* 0x000000080300780c */ /* 0x000fc40000744270 */
[C---:B------:R-:W-:Y:S01]  /*76d0*/  ISETP.GT.AND P0, PT, R6.reuse, 0xa9, PT ;  /* 0x000000a90600780c */ /* 0x040fe20003f04270 */
[----:B------:R-:W-:Y:S01]  /*76e0*/  @P4 STG.E.U16 desc[UR36][R4.64+0x140], R104 ;  /* 0x0001406804004986 */ /* 0x000fe2000c101524 */
[----:B------:R-:W-:Y:S02]  /*76f0*/  ISETP.GT.AND P4, PT, R6, 0xa8, PT ;  /* 0x000000a80600780c */ /* 0x000fe40003f84270 */
[----:B------:R-:W-:Y:S01]  /*7700*/  F2FP.F16.F32.PACK_AB R106, RZ, R106 ;  /* 0x0000006aff6a723e */ /* 0x000fe200000000ff */
[----:B------:R-:W-:Y:S01]  /*7710*/  @P5 STG.E.U16 desc[UR36][R4.64+0x142], R105 ;  /* 0x0001426904005986 */ /* 0x000fe2000c101524 */
[C---:B------:R-:W-:Y:S02]  /*7720*/  ISETP.GT.AND P5, PT, R3.reuse, RZ, P4 ;  /* 0x000000ff0300720c */ /* 0x040fe400027a4270 */
[----:B------:R-:W-:Y:S01]  /*7730*/  ISETP.GT.AND P3, PT, R3, RZ, P0 ;  /* 0x000000ff0300720c */ /* 0x000fe20000764270 */
[----:B------:R-:W-:Y:S01]  /*7740*/  @P1 STG.E.U16 desc[UR36][R8.64+0x140], R106 ;  /* 0x0001406a08001986 */ /* 0x000fe2000c101524 */
[----:B------:R-:W-:-:S02]  /*7750*/  F2FP.F16.F32.PACK_AB R107, RZ, R107 ;  /* 0x0000006bff6b723e */ /* 0x000fc400000000ff */
[----:B------:R-:W-:Y:S02]  /*7760*/  F2FP.F16.F32.PACK_AB R108, RZ, R108 ;  /* 0x0000006cff6c723e */ /* 0x000fe400000000ff */
[C---:B------:R-:W-:Y:S01]  /*7770*/  ISETP.GT.AND P4, PT, R3.reuse, 0x8, P4 ;  /* 0x000000080300780c */ /* 0x040fe20002784270 */
[----:B------:R-:W-:Y:S01]  /*7780*/  @P2 STG.E.U16 desc[UR36][R8.64+0x142], R107 ;  /* 0x0001426b08002986 */ /* 0x000fe2000c101524 */
[----:B------:R-:W-:Y:S02]  /*7790*/  F2FP.F16.F32.PACK_AB R109, RZ, R109 ;  /* 0x0000006dff6d723e */ /* 0x000fe400000000ff */
[C---:B------:R-:W-:Y:S01]  /*77a0*/  ISETP.GT.AND P1, PT, R6.reuse, 0xb9, PT ;  /* 0x000000b90600780c */ /* 0x040fe20003f24270 */
[----:B------:R-:W-:Y:S01]  /*77b0*/  @P5 STG.E.U16 desc[UR36][R4.64+0x150], R108 ;  /* 0x0001506c04005986 */ /* 0x000fe2000c101524 */
[----:B------:R-:W-:Y:S02]  /*77c0*/  ISETP.GT.AND P5, PT, R3, 0x8, P0 ;  /* 0x000000080300780c */ /* 0x000fe400007a4270 */
[C---:B------:R-:W-:Y:S01]  /*77d0*/  ISETP.GT.AND P0, PT, R6.reuse, 0xb1, PT ;  /* 0x000000b10600780c */ /* 0x040fe20003f04270 */
[----:B------:R-:W-:Y:S01]  /*77e0*/  @P3 STG.E.U16 desc[UR36][R4.64+0x152], R109 ;  /* 0x0001526d04003986 */ /* 0x000fe2000c101524 */
[----:B------:R-:W-:-:S02]  /*77f0*/  ISETP.GT.AND P3, PT, R6, 0xb0, PT ;  /* 0x000000b00600780c */ /* 0x000fc40003f64270 */
[----:B------:R-:W-:Y:S01]  /*7800*/  ISETP.GT.AND P2, PT, R6, 0xb8, PT ;  /* 0x000000b80600780c */ /* 0x000fe20003f44270 */
[----:B------:R-:W-:Y:S01]  /*7810*/  @P4 IMAD.MOV.U32 R6, RZ, RZ, R8 ;  /* 0x000000ffff064224 */ /* 0x000fe200078e0008 */
[----:B------:R-:W-:Y:S01]  /*7820*/  F2FP.F16.F32.PACK_AB R110, RZ, R110 ;  /* 0x0000006eff6e723e */ /* 0x000fe200000000ff */
[----:B------:R-:W-:Y:S01]  /*7830*/  @P4 IMAD.MOV.U32 R7, RZ, RZ, R9 ;  /* 0x000000ffff074224 */ /* 0x000fe200078e0009 */
[----:B------:R-:W-:Y:S02]  /*7840*/  F2FP.F16.F32.PACK_AB R111, RZ, R111 ;  /* 0x0000006fff6f723e */ /* 0x000fe400000000ff */
[----:B------:R-:W-:Y:S02]  /*7850*/  F2FP.F16.F32.PACK_AB R112, RZ, R112 ;  /* 0x00000070ff70723e */ /* 0x000fe400000000ff */
[----:B------:R0:W-:Y:S01]  /*7860*/  @P4 STG.E.U16 desc[UR36][R6.64+0x150], R110 ;  /* 0x0001506e06004986 */ /* 0x0001e2000c101524 */
[C---:B------:R-:W-:Y:S02]  /*7870*/  ISETP.GT.AND P4, PT, R3.reuse, RZ, P3 ;  /* 0x000000ff0300720c */ /* 0x040fe40001f84270 */
[----:B------:R-:W-:-:S02]  /*7880*/  ISETP.GT.AND P3, PT, R3, 0x8, P3 ;  /* 0x000000080300780c */ /* 0x000fc40001f64270 */
[----:B------:R-:W-:Y:S02]  /*7890*/  F2FP.F16.F32.PACK_AB R113, RZ, R113 ;  /* 0x00000071ff71723e */ /* 0x000fe400000000ff */
[----:B------:R-:W-:Y:S02]  /*78a0*/  F2FP.F16.F32.PACK_AB R114, RZ, R114 ;  /* 0x00000072ff72723e */ /* 0x000fe400000000ff */
[----:B------:R-:W-:Y:S02]  /*78b0*/  F2FP.F16.F32.PACK_AB R115, RZ, R115 ;  /* 0x00000073ff73723e */ /* 0x000fe400000000ff */
[----:B------:R-:W-:Y:S01]  /*78c0*/  F2FP.F16.F32.PACK_AB R116, RZ, R116 ;  /* 0x00000074ff74723e */ /* 0x000fe200000000ff */
[----:B0-----:R-:W-:Y:S01]  /*78d0*/  @P5 IMAD.MOV.U32 R6, RZ, RZ, R8 ;  /* 0x000000ffff065224 */ /* 0x001fe200078e0008 */
[----:B------:R-:W-:Y:S01]  /*78e0*/  F2FP.F16.F32.PACK_AB R117, RZ, R117 ;  /* 0x00000075ff75723e */ /* 0x000fe200000000ff */
[----:B------:R-:W-:Y:S01]  /*78f0*/  @P5 IMAD.MOV.U32 R7, RZ, RZ, R9 ;  /* 0x000000ffff075224 */ /* 0x000fe200078e0009 */
[----:B------:R-:W-:-:S02]  /*7900*/  F2FP.F16.F32.PACK_AB R118, RZ, R118 ;  /* 0x00000076ff76723e */ /* 0x000fc400000000ff */
[----:B------:R-:W-:Y:S02]  /*7910*/  F2FP.F16.F32.PACK_AB R119, RZ, R119 ;  /* 0x00000077ff77723e */ /* 0x000fe400000000ff */
[----:B------:R0:W-:Y:S01]  /*7920*/  @P5 STG.E.U16 desc[UR36][R6.64+0x152], R111 ;  /* 0x0001526f06005986 */ /* 0x0001e2000c101524 */
[C---:B------:R-:W-:Y:S02]  /*7930*/  ISETP.GT.AND P5, PT, R3.reuse, RZ, P0 ;  /* 0x000000ff0300720c */ /* 0x040fe400007a4270 */
[C---:B------:R-:W-:Y:S01]  /*7940*/  ISETP.GT.AND P0, PT, R3.reuse, 0x8, P0 ;  /* 0x000000080300780c */ /* 0x040fe20000704270 */
[----:B------:R-:W-:Y:S01]  /*7950*/  @P4 STG.E.U16 desc[UR36][R4.64+0x160], R112 ;  /* 0x0001607004004986 */ /* 0x000fe2000c101524 */
[C---:B------:R-:W-:Y:S02]  /*7960*/  ISETP.GT.AND P4, PT, R3.reuse, RZ, P1 ;  /* 0x000000ff0300720c */ /* 0x040fe40000f84270 */
[----:B------:R-:W-:Y:S01]  /*7970*/  ISETP.GT.AND P1, PT, R3, 0x8, P1 ;  /* 0x000000080300780c */ /* 0x000fe20000f24270 */
[----:B0-----:R-:W-:-:S06]  /*7980*/  @P3 IMAD.MOV.U32 R6, RZ, RZ, R8 ;  /* 0x000000ffff063224 */ /* 0x001fcc00078e0008 */
[----:B------:R-:W-:Y:S01]  /*7990*/  @P5 STG.E.U16 desc[UR36][R4.64+0x162], R113 ;  /* 0x0001627104005986 */ /* 0x000fe2000c101524 */
[C---:B------:R-:W-:Y:S01]  /*79a0*/  ISETP.GT.AND P5, PT, R3.reuse, RZ, P2 ;  /* 0x000000ff0300720c */ /* 0x040fe200017a4270 */
[----:B------:R-:W-:Y:S01]  /*79b0*/  @P3 IMAD.MOV.U32 R7, RZ, RZ, R9 ;  /* 0x000000ffff073224 */ /* 0x000fe200078e0009 */
[----:B------:R-:W-:-:S04]  /*79c0*/  ISETP.GT.AND P2, PT, R3, 0x8, P2 ;  /* 0x000000080300780c */ /* 0x000fc80001744270 */
[----:B------:R0:W-:Y:S02]  /*79d0*/  @P3 STG.E.U16 desc[UR36][R6.64+0x160], R114 ;  /* 0x0001607206003986 */ /* 0x0001e4000c101524 */
[----:B0-----:R-:W-:Y:S02]  /*79e0*/  @P0 IMAD.MOV.U32 R6, RZ, RZ, R8 ;  /* 0x000000ffff060224 */ /* 0x001fe400078e0008 */
[----:B------:R-:W-:-:S05]  /*79f0*/  @P0 IMAD.MOV.U32 R7, RZ, RZ, R9 ;  /* 0x000000ffff070224 */ /* 0x000fca00078e0009 */
[----:B------:R-:W-:Y:S04]  /*7a00*/  @P0 STG.E.U16 desc[UR36][R6.64+0x162], R115 ;  /* 0x0001627306000986 */ /* 0x000fe8000c101524 */
[----:B------:R-:W-:Y:S04]  /*7a10*/  @P5 STG.E.U16 desc[UR36][R4.64+0x170], R116 ;  /* 0x0001707404005986 */ /* 0x000fe8000c101524 */
[----:B------:R0:W-:Y:S02]  /*7a20*/  @P4 STG.E.U16 desc[UR36][R4.64+0x172], R117 ;  /* 0x0001727504004986 */ /* 0x0001e4000c101524 */
[----:B0-----:R-:W-:-:S02]  /*7a30*/  @P2 IMAD.MOV.U32 R4, RZ, RZ, R8 ;  /* 0x000000ffff042224 */ /* 0x001fc400078e0008 */
[----:B------:R-:W-:-:S05]  /*7a40*/  @P2 IMAD.MOV.U32 R5, RZ, RZ, R9 ;  /* 0x000000ffff052224 */ /* 0x000fca00078e0009 */
[----:B------:R0:W-:Y:S04]  /*7a50*/  @P2 STG.E.U16 desc[UR36][R4.64+0x170], R118 ;  /* 0x0001707604002986 */ /* 0x0001e8000c101524 */
[----:B------:R0:W-:Y:S02]  /*7a60*/  @P1 STG.E.U16 desc[UR36][R8.64+0x172], R119 ;  /* 0x0001727708001986 */ /* 0x0001e4000c101524 */
.L_x_219:
[----:B------:R-:W-:Y:S05]  /*7a70*/  BSYNC B0 ;  /* 0x0000000000007941 */ /* 0x000fea0003800000 */
.L_x_29:
[----:B------:R-:W-:Y:S01]  /*7a80*/  ULDC UR4, c[0x0][0xc] ;  /* 0x0000030000047ab9 */ /* 0x000fe20000000800 */
[----:B------:R-:W-:Y:S01]  /*7a90*/  ULDC UR5, c[0x0][0x10] ;  /* 0x0000040000057ab9 */ /* 0x000fe20000000800 */
[----:B------:R-:W1:Y:S01]  /*7aa0*/  LDC R3, c[0x0][0x14] ;  /* 0x00000500ff037b82 */ /* 0x000e620000000800 */
[----:B------:R-:W-:Y:S01]  /*7ab0*/  UIMAD.WIDE.U32 UR4, UR4, UR5, URZ ;  /* 0x00000005040472a5 */ /* 0x000fe2000f8e003f */
[----:B-----5:R-:W-:Y:S02]  /*7ac0*/  IMAD.MOV.U32 R123, RZ, RZ, -0x1 ;  /* 0xffffffffff7b7424 */ /* 0x020fe400078e00ff */
[----:B------:R-:W-:-:S03]  /*7ad0*/  IMAD.MOV.U32 R23, RZ, RZ, -0x1 ;  /* 0xffffffffff177424 */ /* 0x000fc600078e00ff */
[----:B-1----:R-:W-:-:S04]  /*7ae0*/  IMAD.WIDE.U32 R16, R3, UR4, R16 ;  /* 0x0000000403107c25 */ /* 0x002fc8000f8e0010 */
[----:B------:R-:W-:Y:S01]  /*7af0*/  IMAD R3, R3, UR5, RZ ;  /* 0x0000000503037c24 */ /* 0x000fe2000f8e02ff */
[----:B------:R-:W-:Y:S02]  /*7b00*/  ULDC.64 UR4, c[0x0][0x650] ;  /* 0x0001940000047ab9 */ /* 0x000fe40000000a00 */
[----:B------:R-:W-:Y:S01]  /*7b10*/  ISETP.GE.U32.AND P0, PT, R16, UR4, PT ;  /* 0x0000000410007c0c */ /* 0x000fe2000bf06070 */
[--C-:B------:R-:W-:Y:S01]  /*7b20*/  IMAD.IADD R17, R17, 0x1, R3.reuse ;  /* 0x0000000111117824 */ /* 0x100fe200078e0203 */
[----:B------:R-:W-:-:S04]  /*7b30*/  PRMT R3, RZ, 0x7610, R3 ;  /* 0x00007610ff037816 */ /* 0x000fc80000000003 */
[----:B------:R-:W-:-:S13]  /*7b40*/  ISETP.GE.U32.AND.EX P0, PT, R17, UR5, PT, P0 ;  /* 0x0000000511007c0c */ /* 0x000fda000bf06100 */
[----:B------:R-:W-:Y:S05]  /*7b50*/  @P0 BRA `(.L_x_220) ;  /* 0x0000000400640947 */ /* 0x000fea0003800000 */
[----:B0-----:R-:W0:Y:S01]  /*7b60*/  S2R R12, SR_CTAID.X ;  /* 0x00000000000c7919 */ /* 0x001e220000002500 */
[----:B--2---:R-:W1:Y:S01]  /*7b70*/  LDC.64 R10, c[0x0][0x628] ;  /* 0x00018a00ff0a7b82 */ /* 0x004e620000000a00 */
[----:B------:R-:W-:Y:S01]  /*7b80*/  ULDC UR4, c[0x0][0x150] ;  /* 0x0000540000047ab9 */ /* 0x000fe20000000800 */
[----:B---34-:R-:W-:Y:S01]  /*7b90*/  IMAD.MOV.U32 R8, RZ, RZ, R16 ;  /* 0x000000ffff087224 */ /* 0x018fe200078e0010 */
[----:B------:R-:W2:Y:S01]  /*7ba0*/  S2R R24, SR_CTAID.Y ;  /* 0x0000000000187919 */ /* 0x000ea20000002600 */
[----:B------:R-:W-:-:S04]  /*7bb0*/  IMAD.MOV.U32 R9, RZ, RZ, R17 ;  /* 0x000000ffff097224 */ /* 0x000fc800078e0011 */
[----:B------:R-:W3:Y:S08]  /*7bc0*/  LDC R21, c[0x0][0x144] ;  /* 0x00005100ff157b82 */ /* 0x000ef00000000800 */
[----:B------:R-:W4:Y:S08]  /*7bd0*/  LDC R0, c[0x0][0x630] ;  /* 0x00018c00ff007b82 */ /* 0x000f300000000800 */
[----:B------:R-:W2:Y:S01]  /*7be0*/  LDC.64 R14, c[0x0][0x620] ;  /* 0x00018800ff0e7b82 */ /* 0x000ea20000000a00 */
[----:B-1----:R-:W-:-:S04]  /*7bf0*/  ISETP.NE.U32.AND P0, PT, R10, RZ, PT ;  /* 0x000000ff0a00720c */ /* 0x002fc80003f05070 */
[----:B------:R-:W-:Y:S02]  /*7c00*/  ISETP.NE.AND.EX P0, PT, R11, RZ, PT, P0 ;  /* 0x000000ff0b00720c */ /* 0x000fe40003f05300 */
[----:B0-----:R-:W-:-:S05]  /*7c10*/  I2FP.F32.U32 R3, R12 ;  /* 0x0000000c00037245 */ /* 0x001fca0000201000 */
[----:B------:R-:W-:-:S04]  /*7c20*/  FMUL R3, R3, UR4 ;  /* 0x0000000403037c20 */ /* 0x000fc80008400000 */
[----:B------:R0:W1:Y:S02]  /*7c30*/  F2I.U32.TRUNC.NTZ R20, R3 ;  /* 0x0000000300147305 */ /* 0x000064000020f000 */
[----:B---34-:R-:W-:Y:S05]  /*7c40*/  @!P0 BRA `(.L_x_221) ;  /* 0x0000000000288947 */ /* 0x018fea0003800000 */
[----:B0-----:R-:W0:Y:S02]  /*7c50*/  LDC R3, c[0x0][0x634] ;  /* 0x00018d00ff037b82 */ /* 0x001e240000000800 */
        /* <DEDUP_REMOVED lines=9> */
.L_x_221:
[----:B------:R-:W3:Y:S01]  /*7cf0*/  LDC.64 R28, c[0x0][0x640] ;  /* 0x00019000ff1c7b82 */ /* 0x000ee20000000a00 */
[-CC-:B------:R-:W-:Y:S01]  /*7d00*/  SHF.R.U64 R23, R8, R0.reuse, R9.reuse ;  /* 0x0000000008177219 */ /* 0x180fe20000001209 */
[----:B-1----:R-:W-:Y:S01]  /*7d10*/  IMAD.MOV R20, RZ, RZ, -R20 ;  /* 0x000000ffff147224 */ /* 0x002fe200078e0a14 */
[----:B------:R-:W-:Y:S01]  /*7d20*/  SHF.R.U32.HI R0, RZ, R0, R9 ;  /* 0x00000000ff007219 */ /* 0x000fe20000011609 */
[----:B------:R-:W-:Y:S01]  /*7d30*/  ULDC UR4, c[0x0][0x154] ;  /* 0x0000550000047ab9 */ /* 0x000fe20000000800 */
[----:B0-----:R-:W-:Y:S01]  /*7d40*/  IADD3 R3, P0, RZ, -R23, RZ ;  /* 0x80000017ff037210 */ /* 0x001fe20007f1e0ff */
[----:B------:R-:W-:Y:S02]  /*7d50*/  IMAD R21, R21, R20, R12 ;  /* 0x0000001415157224 */ /* 0x000fe400078e020c */
[----:B------:R-:W0:Y:S01]  /*7d60*/  LDC R6, c[0x0][0x618] ;  /* 0x00018600ff067b82 */ /* 0x000e220000000800 */
[----:B------:R-:W-:Y:S02]  /*7d70*/  IMAD.MOV.U32 R7, RZ, RZ, 0x1 ;  /* 0x00000001ff077424 */ /* 0x000fe400078e00ff */
[----:B------:R-:W-:-:S04]  /*7d80*/  IMAD.X R5, RZ, RZ, ~R0, P0 ;  /* 0x000000ffff057224 */ /* 0x000fc800000e0e00 */
[-C--:B--2---:R-:W-:Y:S01]  /*7d90*/  IMAD R0, R5, R14.reuse, RZ ;  /* 0x0000000e05007224 */ /* 0x084fe200078e02ff */
[----:B------:R-:W1:Y:S01]  /*7da0*/  LDC R8, c[0x0][0x608] ;  /* 0x00018200ff087b82 */ /* 0x000e620000000800 */
[----:B------:R-:W-:-:S04]  /*7db0*/  IMAD.WIDE.U32 R4, R3, R14, R16 ;  /* 0x0000000e03047225 */ /* 0x000fc800078e0010 */
[----:B------:R-:W-:Y:S01]  /*7dc0*/  IMAD R3, R3, R15, R0 ;  /* 0x0000000f03037224 */ /* 0x000fe200078e0200 */
[----:B------:R-:W-:Y:S02]  /*7dd0*/  I2FP.F32.U32 R0, R24 ;  /* 0x0000001800007245 */ /* 0x000fe40000201000 */
[----:B------:R-:W2:Y:S01]  /*7de0*/  LDC R26, c[0x0][0x658] ;  /* 0x00019600ff1a7b82 */ /* 0x000ea20000000800 */
[----:B------:R-:W-:Y:S01]  /*7df0*/  IMAD.IADD R3, R5, 0x1, R3 ;  /* 0x0000000105037824 */ /* 0x000fe200078e0203 */
[----:B---3--:R-:W-:Y:S01]  /*7e00*/  ISETP.NE.U32.AND P0, PT, R28, RZ, PT ;  /* 0x000000ff1c00720c */ /* 0x008fe20003f05070 */
[----:B------:R-:W-:Y:S01]  /*7e10*/  FMUL R0, R0, UR4 ;  /* 0x0000000400007c20 */ /* 0x000fe20008400000 */
[----:B------:R-:W-:Y:S02]  /*7e20*/  IMAD.MOV.U32 R5, RZ, RZ, -0x1 ;  /* 0xffffffffff057424 */ /* 0x000fe400078e00ff */
[----:B------:R-:W-:Y:S01]  /*7e30*/  ISETP.NE.AND.EX P0, PT, R29, RZ, PT, P0 ;  /* 0x000000ff1d00720c */ /* 0x000fe20003f05300 */
[----:B------:R3:W4:Y:S01]  /*7e40*/  F2I.U32.TRUNC.NTZ R13, R0 ;  /* 0x00000000000d7305 */ /* 0x000722000020f000 */
[----:B------:R-:W3:Y:S01]  /*7e50*/  LDC R15, c[0x0][0x148] ;  /* 0x00005200ff0f7b82 */ /* 0x000ee20000000800 */
[----:B0-----:R-:W-:-:S02]  /*7e60*/  SHF.R.U64 R12, R4, R6, R3 ;  /* 0x00000006040c7219 */ /* 0x001fc40000001203 */
[----:B------:R-:W-:-:S05]  /*7e70*/  SHF.R.U32.HI R3, RZ, R6, R3 ;  /* 0x00000006ff037219 */ /* 0x000fca0000011603 */
[----:B------:R-:W0:Y:S01]  /*7e80*/  LDC R20, c[0x0][0x600] ;  /* 0x00018000ff147b82 */ /* 0x000e220000000800 */
[-CC-:B-1----:R-:W-:Y:S02]  /*7e90*/  SHF.R.U64 R10, R12, R8.reuse, R3.reuse ;  /* 0x000000080c0a7219 */ /* 0x182fe40000001203 */
[----:B------:R-:W-:-:S05]  /*7ea0*/  SHF.R.U32.HI R3, RZ, R8, R3 ;  /* 0x00000008ff037219 */ /* 0x000fca0000011603 */
[----:B------:R-:W1:Y:S01]  /*7eb0*/  LDC R27, c[0x0][0x648] ;  /* 0x00019200ff1b7b82 */ /* 0x000e620000000800 */
[-C--:B--2---:R-:W-:Y:S02]  /*7ec0*/  SHF.L.U32 R4, R5, R26.reuse, RZ ;  /* 0x0000001a05047219 */ /* 0x084fe400000006ff */
[-CC-:B------:R-:W-:Y:S02]  /*7ed0*/  SHF.R.U64 R14, R10, R26.reuse, R3.reuse ;  /* 0x0000001a0a0e7219 */ /* 0x180fe40000001203 */
[----:B------:R-:W-:Y:S02]  /*7ee0*/  SHF.R.U32.HI R5, RZ, R26, R3 ;  /* 0x0000001aff057219 */ /* 0x000fe40000011603 */
[----:B------:R-:W-:Y:S01]  /*7ef0*/  LOP3.LUT R25, RZ, R4, RZ, 0x33, !PT ;  /* 0x00000004ff197212 */ /* 0x000fe200078e33ff */
[----:B------:R-:W2:Y:S01]  /*7f00*/  LDC R30, c[0x0][0x638] ;  /* 0x00018e00ff1e7b82 */ /* 0x000ea20000000800 */
[----:B------:R-:W-:Y:S01]  /*7f10*/  SHF.L.U32 R26, R7, R26, RZ ;  /* 0x0000001a071a7219 */ /* 0x000fe200000006ff */
[----:B------:R-:W-:-:S06]  /*7f20*/  IMAD.MOV.U32 R4, RZ, RZ, R14 ;  /* 0x000000ffff047224 */ /* 0x000fcc00078e000e */
[----:B------:R-:W0:Y:S01]  /*7f30*/  LDC R31, c[0x0][0x610] ;  /* 0x00018400ff1f7b82 */ /* 0x000e220000000800 */
[----:B----4-:R-:W-:Y:S05]  /*7f40*/  @!P0 BRA `(.L_x_222) ;  /* 0x0000000000288947 */ /* 0x010fea0003800000 */
[----:B------:R-:W4:Y:S02]  /*7f50*/  LDC R3, c[0x0][0x64c] ;  /* 0x00019300ff037b82 */ /* 0x000f240000000800 */
[----:B----4-:R-:W-:-:S05]  /*7f60*/  IADD3 R3, P0, R14, R3, RZ ;  /* 0x000000030e037210 */ /* 0x010fca0007f1e0ff */
        /* <DEDUP_REMOVED lines=8> */
.L_x_222:
[----:B------:R-:W-:Y:S01]  /*7ff0*/  ISETP.NE.AND P0, PT, R2, 0x1, PT ;  /* 0x000000010200780c */ /* 0x000fe20003f05270 */
[----:B0-----:R-:W-:Y:S01]  /*8000*/  VIADD R7, R20, 0xffffffff ;  /* 0xffffffff14077836 */ /* 0x001fe20000000000 */
[----:B-1-3--:R-:W-:Y:S01]  /*8010*/  SHF.R.U64 R0, R4, R27, R5 ;  /* 0x0000001b04007219 */ /* 0x00afe20000001205 */
[----:B------:R-:W-:Y:S01]  /*8020*/  IMAD.MOV R13, RZ, RZ, -R13 ;  /* 0x000000ffff0d7224 */ /* 0x000fe200078e0a0d */
[----:B------:R-:W-:Y:S01]  /*8030*/  LOP3.LUT R5, R10, R25, RZ, 0xc0, !PT ;  /* 0x000000190a057212 */ /* 0x000fe200078ec0ff */
[----:B------:R-:W-:Y:S01]  /*8040*/  IMAD.MOV.U32 R4, RZ, RZ, 0x1 ;  /* 0x00000001ff047424 */ /* 0x000fe200078e00ff */
[----:B------:R-:W-:Y:S01]  /*8050*/  LOP3.LUT R12, R12, R7, RZ, 0xc0, !PT ;  /* 0x000000070c0c7212 */ /* 0x000fe200078ec0ff */
[----:B------:R-:W-:Y:S02]  /*8060*/  IMAD.MOV R3, RZ, RZ, -R0 ;  /* 0x000000ffff037224 */ /* 0x000fe400078e0a00 */
[----:B------:R-:W-:Y:S02]  /*8070*/  IMAD R0, R26, R0, R5 ;  /* 0x000000001a007224 */ /* 0x000fe400078e0205 */
[----:B--2---:R-:W-:-:S02]  /*8080*/  IMAD R3, R3, R30, R14 ;  /* 0x0000001e03037224 */ /* 0x004fc400078e020e */
[----:B------:R-:W-:Y:S02]  /*8090*/  @P0 IMAD R21, R15, R13, R24 ;  /* 0x0000000d0f150224 */ /* 0x000fe400078e0218 */
[----:B------:R-:W-:Y:S01]  /*80a0*/  IMAD R5, R3, R20, R12 ;  /* 0x0000001403057224 */ /* 0x000fe200078e020c */
[----:B------:R-:W-:Y:S01]  /*80b0*/  PRMT R3, R4, 0x7610, R3 ;  /* 0x0000761004037816 */ /* 0x000fe20000000003 */
[----:B------:R-:W-:-:S05]  /*80c0*/  IMAD R0, R0, R31, R21 ;  /* 0x0000001f00007224 */ /* 0x000fca00078e0215 */
[----:B------:R-:W-:Y:S02]  /*80d0*/  SEL R123, R5, R0, !P0 ;  /* 0x00000000057b7207 */ /* 0x000fe40004000000 */
[----:B------:R-:W-:-:S07]  /*80e0*/  SEL R0, R0, R5, !P0 ;  /* 0x0000000500007207 */ /* 0x000fce0004000000 */
.L_x_220:
[----:B------:R-:W-:Y:S01]  /*80f0*/  LOP3.LUT P0, RZ, R3, 0xff, RZ, 0xc0, !PT ;  /* 0x000000ff03ff7812 */ /* 0x000fe2000780c0ff */
[----:B------:R-:W-:-:S12]  /*8100*/  IMAD.MOV.U32 R122, RZ, RZ, R0 ;  /* 0x000000ffff7a7224 */ /* 0x000fd800078e0000 */
[----:B------:R-:W-:Y:S05]  /*8110*/  @P0 BRA `(.L_x_223) ;  /* 0xffffff9000200947 */ /* 0x000fea000383ffff */
[----:B------:R-:W-:Y:S05]  /*8120*/  EXIT ;  /* 0x000000000000794d */ /* 0x000fea0003800000 */
.L_x_4:
[----:B0-----:R-:W-:Y:S01]  /*8130*/  ULDC.64 UR4, c[0x0][0x650] ;  /* 0x0001940000047ab9 */ /* 0x001fe20000000a00 */
        /* <DEDUP_REMOVED lines=25> */
.L_x_225:
[--C-:B------:R-:W-:Y:S01]  /*82d0*/  SHF.R.U64 R12, R10, R14, R11.reuse ;  /* 0x0000000e0a0c7219 */ /* 0x100fe2000000120b */
[----:B------:R-:W0:Y:S01]  /*82e0*/  LDC R22, c[0x0][0x618] ;  /* 0x00018600ff167b82 */ /* 0x000e220000000800 */
[----:B------:R-:W-:Y:S01]  /*82f0*/  I2FP.F32.U32 R6, R4 ;  /* 0x0000000400067245 */ /* 0x000fe20000201000 */
[----:B------:R-:W-:Y:S01]  /*8300*/  ULDC UR4, c[0x0][0x150] ;  /* 0x0000540000047ab9 */ /* 0x000fe20000000800 */
[----:B------:R-:W-:Y:S02]  /*8310*/  SHF.R.U32.HI R5, RZ, R14, R11 ;  /* 0x0000000eff057219 */ /* 0x000fe4000001160b */
[----:B------:R-:W-:Y:S01]  /*8320*/  IADD3 R9, P0, RZ, -R12, RZ ;  /* 0x8000000cff097210 */ /* 0x000fe20007f1e0ff */
[----:B------:R-:W-:Y:S01]  /*8330*/  FMUL R11, R6, UR4 ;  /* 0x00000004060b7c20 */ /* 0x000fe20008400000 */
[----:B------:R-:W-:Y:S01]  /*8340*/  ULDC UR4, c[0x0][0x154] ;  /* 0x0000550000047ab9 */ /* 0x000fe20000000800 */
[----:B------:R-:W1:Y:S02]  /*8350*/  LDC.64 R24, c[0x0][0x640] ;  /* 0x00019000ff187b82 */ /* 0x000e640000000a00 */
[----:B------:R-:W-:-:S02]  /*8360*/  IMAD.X R5, RZ, RZ, ~R5, P0 ;  /* 0x000000ffff057224 */ /* 0x000fc400000e0e05 */
[----:B------:R-:W2:Y:S01]  /*8370*/  F2I.U32.TRUNC.NTZ R11, R11 ;  /* 0x0000000b000b7305 */ /* 0x000ea2000020f000 */
[----:B------:R-:W-:-:S03]  /*8380*/  IMAD.WIDE.U32 R6, R9, R20, R16 ;  /* 0x0000001409067225 */ /* 0x000fc600078e0010 */
[----:B------:R-:W3:Y:S01]  /*8390*/  LDC R13, c[0x0][0x144] ;  /* 0x00005100ff0d7b82 */ /* 0x000ee20000000800 */
[----:B------:R-:W-:-:S04]  /*83a0*/  IMAD R8, R5, R20, RZ ;  /* 0x0000001405087224 */ /* 0x000fc800078e02ff */
[----:B------:R-:W-:Y:S02]  /*83b0*/  IMAD R5, R9, R21, R8 ;  /* 0x0000001509057224 */ /* 0x000fe400078e0208 */
[----:B------:R-:W-:Y:S01]  /*83c0*/  IMAD.MOV.U32 R8, RZ, RZ, -0x1 ;  /* 0xffffffffff087424 */ /* 0x000fe200078e00ff */
[----:B------:R-:W4:Y:S01]  /*83d0*/  LDC R14, c[0x0][0x608] ;  /* 0x00018200ff0e7b82 */ /* 0x000f220000000800 */
[----:B------:R-:W-:Y:S01]  /*83e0*/  IMAD.IADD R5, R7, 0x1, R5 ;  /* 0x0000000107057824 */ /* 0x000fe200078e0205 */
[----:B------:R-:W-:-:S04]  /*83f0*/  I2FP.F32.U32 R7, R3 ;  /* 0x0000000300077245 */ /* 0x000fc80000201000 */
[-C--:B0-----:R-:W-:Y:S01]  /*8400*/  SHF.R.U64 R10, R6, R22.reuse, R5 ;  /* 0x00000016060a7219 */ /* 0x081fe20000001205 */
[----:B--2---:R-:W-:Y:S01]  /*8410*/  IMAD.MOV R6, RZ, RZ, -R11 ;  /* 0x000000ffff067224 */ /* 0x004fe200078e0a0b */
[----:B------:R-:W0:Y:S01]  /*8420*/  LDC R9, c[0x0][0x658] ;  /* 0x00019600ff097b82 */ /* 0x000e220000000800 */
[----:B-1----:R-:W-:Y:S01]  /*8430*/  ISETP.NE.U32.AND P0, PT, R24, RZ, PT ;  /* 0x000000ff1800720c */ /* 0x002fe20003f05070 */
[----:B------:R-:W-:Y:S01]  /*8440*/  FMUL R7, R7, UR4 ;  /* 0x0000000407077c20 */ /* 0x000fe20008400000 */
[----:B------:R-:W-:Y:S02]  /*8450*/  SHF.R.U32.HI R5, RZ, R22, R5 ;  /* 0x00000016ff057219 */ /* 0x000fe40000011605 */
[----:B------:R-:W-:-:S03]  /*8460*/  ISETP.NE.AND.EX P0, PT, R25, RZ, PT, P0 ;  /* 0x000000ff1900720c */ /* 0x000fc60003f05300 */
[----:B------:R-:W1:Y:S01]  /*8470*/  LDC R20, c[0x0][0x148] ;  /* 0x00005200ff147b82 */ /* 0x000e620000000800 */
[----:B---3--:R-:W-:Y:S02]  /*8480*/  IMAD R23, R13, R6, R4 ;  /* 0x000000060d177224 */ /* 0x008fe400078e0204 */
[----:B------:R-:W-:-:S05]  /*8490*/  IMAD.MOV.U32 R6, RZ, RZ, 0x1 ;  /* 0x00000001ff067424 */ /* 0x000fca00078e00ff */
[----:B------:R-:W2:Y:S01]  /*84a0*/  LDC R21, c[0x0][0x600] ;  /* 0x00018000ff157b82 */ /* 0x000ea20000000800 */
[-CC-:B----4-:R-:W-:Y:S02]  /*84b0*/  SHF.R.U64 R13, R10, R14.reuse, R5.reuse ;  /* 0x0000000e0a0d7219 */ /* 0x190fe40000001205 */
[----:B------:R-:W-:Y:S02]  /*84c0*/  SHF.R.U32.HI R4, RZ, R14, R5 ;  /* 0x0000000eff047219 */ /* 0x000fe40000011605 */
[----:B------:R3:W4:Y:S03]  /*84d0*/  F2I.U32.TRUNC.NTZ R14, R7 ;  /* 0x00000007000e7305 */ /* 0x000726000020f000 */
[----:B------:R-:W1:Y:S01]  /*84e0*/  LDC R26, c[0x0][0x648] ;  /* 0x00019200ff1a7b82 */ /* 0x000e620000000800 */
[-C--:B0-----:R-:W-:Y:S02]  /*84f0*/  SHF.R.U64 R15, R13, R9.reuse, R4 ;  /* 0x000000090d0f7219 */ /* 0x081fe40000001204 */
[----:B------:R-:W-:-:S02]  /*8500*/  SHF.L.U32 R8, R8, R9, RZ ;  /* 0x0000000908087219 */ /* 0x000fc400000006ff */
[-C--:B------:R-:W-:Y:S01]  /*8510*/  SHF.R.U32.HI R5, RZ, R9.reuse, R4 ;  /* 0x00000009ff057219 */ /* 0x080fe20000011604 */
[----:B------:R-:W-:Y:S01]  /*8520*/  IMAD.MOV.U32 R4, RZ, RZ, R15 ;  /* 0x000000ffff047224 */ /* 0x000fe200078e000f */
[----:B------:R-:W-:Y:S01]  /*8530*/  SHF.L.U32 R22, R6, R9, RZ ;  /* 0x0000000906167219 */ /* 0x000fe200000006ff */
[----:B------:R-:W0:Y:S01]  /*8540*/  LDC R27, c[0x0][0x638] ;  /* 0x00018e00ff1b7b82 */ /* 0x000e220000000800 */
[----:B------:R-:W-:-:S07]  /*8550*/  LOP3.LUT R28, RZ, R8, RZ, 0x33, !PT ;  /* 0x00000008ff1c7212 */ /* 0x000fce00078e33ff */
        /* <DEDUP_REMOVED lines=12> */
.L_x_226:
[----:B------:R-:W-:Y:S01]  /*8620*/  ISETP.NE.AND P0, PT, R2, 0x1, PT ;  /* 0x000000010200780c */ /* 0x000fe20003f05270 */
[----:B--2---:R-:W-:Y:S01]  /*8630*/  VIADD R7, R21, 0xffffffff ;  /* 0xffffffff15077836 */ /* 0x004fe20000000000 */
[----:B-1----:R-:W-:Y:S01]  /*8640*/  SHF.R.U64 R5, R4, R26, R5 ;  /* 0x0000001a04057219 */ /* 0x002fe20000001205 */
[----:B------:R-:W-:Y:S01]  /*8650*/  IMAD.MOV R14, RZ, RZ, -R14 ;  /* 0x000000ffff0e7224 */ /* 0x000fe200078e0a0e */
[----:B------:R-:W-:Y:S01]  /*8660*/  LOP3.LUT R4, R13, R28, RZ, 0xc0, !PT ;  /* 0x0000001c0d047212 */ /* 0x000fe200078ec0ff */
[----:B------:R-:W-:Y:S01]  /*8670*/  IMAD.MOV.U32 R8, RZ, RZ, R12 ;  /* 0x000000ffff087224 */ /* 0x000fe200078e000c */
[----:B------:R-:W-:Y:S01]  /*8680*/  LOP3.LUT R10, R10, R7, RZ, 0xc0, !PT ;  /* 0x000000070a0a7212 */ /* 0x000fe200078ec0ff */
[----:B------:R-:W-:Y:S02]  /*8690*/  IMAD.MOV R6, RZ, RZ, -R5 ;  /* 0x000000ffff067224 */ /* 0x000fe400078e0a05 */
[----:B------:R-:W-:-:S04]  /*86a0*/  IMAD R4, R22, R5, R4 ;  /* 0x0000000516047224 */ /* 0x000fc800078e0204 */
[----:B------:R-:W-:Y:S02]  /*86b0*/  @P0 IMAD R23, R20, R14, R3 ;  /* 0x0000000e14170224 */ /* 0x000fe400078e0203 */
[----:B0-----:R-:W-:Y:S02]  /*86c0*/  IMAD R3, R6, R27, R15 ;  /* 0x0000001b06037224 */ /* 0x001fe400078e020f */
[----:B------:R-:W-:Y:S02]  /*86d0*/  IMAD R7, R4, R29, R23 ;  /* 0x0000001d04077224 */ /* 0x000fe400078e0217 */
[----:B------:R-:W-:Y:S02]  /*86e0*/  IMAD R4, R3, R21, R10 ;  /* 0x0000001503047224 */ /* 0x000fe400078e020a */
[----:B------:R-:W-:-:S03]  /*86f0*/  IMAD.MOV.U32 R6, RZ, RZ, 0x1 ;  /* 0x00000001ff067424 */ /* 0x000fc600078e00ff */
[----:B------:R-:W-:Y:S02]  /*8700*/  SEL R9, R4, R7, !P0 ;  /* 0x0000000704097207 */ /* 0x000fe40004000000 */
[----:B------:R-:W-:-:S07]  /*8710*/  SEL R7, R7, R4, !P0 ;  /* 0x0000000407077207 */ /* 0x000fce0004000000 */
.L_x_224:
[----:B------:R-:W-:-:S08]  /*8720*/  NOP ;  /* 0x0000000000007918 */ /* 0x000fd00000000000 */
[----:B------:R-:W0:-:S00]  /*8730*/  USETMAXREG.DEALLOC.CTAPOOL 0x28 ;  /* 0x00000028000079c8 */ /* 0x000e0000080e0500 */
[----:B0-----:R-:W-:-:S13]  /*8740*/  ISETP.NE.AND P0, PT, R0, RZ, PT ;  /* 0x000000ff0000720c */ /* 0x001fda0003f05270 */
[----:B------:R-:W-:Y:S05]  /*8750*/  @P0 EXIT ;  /* 0x000000000000094d */ /* 0x000fea0003800000 */
[----:B------:R-:W-:Y:S01]  /*8760*/  LOP3.LUT P0, RZ, R6, 0xff, RZ, 0xc0, !PT ;  /* 0x000000ff06ff7812 */ /* 0x000fe2000780c0ff */
[----:B------:R-:W-:Y:S02]  /*8770*/  IMAD.MOV.U32 R0, RZ, RZ, 0x1 ;  /* 0x00000001ff007424 */ /* 0x000fe400078e00ff */
[----:B------:R-:W-:-:S10]  /*8780*/  IMAD.MOV.U32 R12, RZ, RZ, RZ ;  /* 0x000000ffff0c7224 */ /* 0x000fd400078e00ff */
[----:B------:R-:W-:Y:S05]  /*8790*/  @!P0 BRA `(.L_x_227) ;  /* 0x0000000c00308947 */ /* 0x000fea0003800000 */
[----:B------:R-:W0:Y:S01]  /*87a0*/  LDC R0, c[0x0][0x28c] ;  /* 0x0000a300ff007b82 */ /* 0x000e220000000800 */
[----:B------:R-:W-:Y:S01]  /*87b0*/  ULDC UR5, c[0x0][0x600] ;  /* 0x0001800000057ab9 */ /* 0x000fe20000000800 */
[----:B------:R-:W-:Y:S01]  /*87c0*/  ULDC UR4, c[0x0][0xc] ;  /* 0x0000030000047ab9 */ /* 0x000fe20000000800 */
[----:B------:R-:W-:Y:S01]  /*87d0*/  UIADD3 UR16, UR5, -0x1, URZ ;  /* 0xffffffff05107890 */ /* 0x000fe2000fffe03f */
[C---:B------:R-:W-:Y:S01]  /*87e0*/  LOP3.LUT P2, RZ, R18.reuse, 0x7f, RZ, 0xc0, !PT ;  /* 0x0000007f12ff7812 */ /* 0x040fe2000784c0ff */
[----:B------:R-:W-:Y:S01]  /*87f0*/  ULDC UR6, c[0x0][0x658] ;  /* 0x0001960000067ab9 */ /* 0x000fe20000000800 */
[----:B------:R-:W-:Y:S01]  /*8800*/  ULDC UR5, c[0x0][0x10] ;  /* 0x0000040000057ab9 */ /* 0x000fe20000000800 */
[----:B------:R-:W-:Y:S01]  /*8810*/  UMOV UR7, 0xffffffff ;  /* 0xffffffff00077882 */ /* 0x000fe20000000000 */
[----:B------:R-:W-:Y:S01]  /*8820*/  UMOV UR8, 0x1 ;  /* 0x0000000100087882 */ /* 0x000fe20000000000 */
[----:B------:R-:W-:Y:S01]  /*8830*/  UIMAD.WIDE.U32 UR4, UR4, UR5, URZ ;  /* 0x00000005040472a5 */ /* 0x000fe2000f8e003f */
[----:B------:R-:W-:Y:S01]  /*8840*/  LOP3.LUT P0, RZ, R18, 0x1f, RZ, 0xc0, !PT ;  /* 0x0000001f12ff7812 */ /* 0x000fe2000780c0ff */
[----:B------:R-:W-:Y:S01]  /*8850*/  USHF.L.U32 UR7, UR7, UR6, URZ ;  /* 0x0000000607077299 */ /* 0x000fe2000800063f */
[----:B------:R-:W-:Y:S01]  /*8860*/  BSSY B0, `(.L_x_227) ;  /* 0x00000bf000007945 */ /* 0x000fe20003800000 */
[----:B------:R-:W-:Y:S01]  /*8870*/  USHF.L.U32 UR18, UR8, UR6, URZ ;  /* 0x0000000608127299 */ /* 0x000fe2000800063f */
[----:B------:R-:W-:Y:S01]  /*8880*/  IMAD.MOV.U32 R13, RZ, RZ, 0x1 ;  /* 0x00000001ff0d7424 */ /* 0x000fe200078e00ff */
[----:B------:R-:W-:Y:S01]  /*8890*/  LOP3.LUT R11, R19, 0x2, RZ, 0xfc, !PT ;  /* 0x00000002130b7812 */ /* 0x000fe200078efcff */
[----:B------:R-:W-:Y:S01]  /*88a0*/  ULDC UR6, c[0x0][0x14] ;  /* 0x0000050000067ab9 */ /* 0x000fe20000000800 */
[----:B------:R-:W-:Y:S01]  /*88b0*/  PLOP3.LUT P0, PT, P0, P2, PT, 0x8a, 0x0 ;  /* 0x000000000000781c */ /* 0x000fe20000705172 */
[----:B------:R-:W-:Y:S01]  /*88c0*/  UIMAD.WIDE.U32 UR20, UR4, UR6, URZ ;  /* 0x00000006041472a5 */ /* 0x000fe2000f8e003f */
[----:B------:R-:W-:Y:S01]  /*88d0*/  IMAD.MOV.U32 R12, RZ, RZ, RZ ;  /* 0x000000ffff0c7224 */ /* 0x000fe200078e00ff */
[----:B------:R-:W-:-:S02]  /*88e0*/  UIMAD UR13, UR5, UR6, URZ ;  /* 0x00000006050d72a4 */ /* 0x000fc4000f8e023f */
[----:B------:R-:W-:Y:S01]  /*88f0*/  ULOP3.LUT UR17, URZ, UR7, URZ, 0x33, !UPT ;  /* 0x000000073f117292 */ /* 0x000fe2000f8e333f */
[----:B0-----:R-:W-:Y:S01]  /*8900*/  VIADD R0, R0, 0xf ;  /* 0x0000000f00007836 */ /* 0x001fe20000000000 */
[----:B------:R-:W-:Y:S01]  /*8910*/  UIADD3 UR13, UR21, UR13, URZ ;  /* 0x0000000d150d7290 */ /* 0x000fe2000fffe03f */
[----:B------:R-:W-:-:S03]  /*8920*/  ULDC.64 UR22, c[0x0][0x198] ;  /* 0x0000660000167ab9 */ /* 0x000fc60000000a00 */
[----:B------:R-:W-:-:S04]  /*8930*/  SHF.R.S32.HI R3, RZ, 0x1f, R0 ;  /* 0x0000001fff037819 */ /* 0x000fc80000011400 */
[----:B------:R-:W-:Y:S01]  /*8940*/  LEA.HI R3, R3, R0, RZ, 0x4 ;  /* 0x0000000003037211 */ /* 0x000fe200078f20ff */
[----:B------:R-:W-:-:S03]  /*8950*/  IMAD.MOV.U32 R0, RZ, RZ, 0x1 ;  /* 0x00000001ff007424 */ /* 0x000fc600078e00ff */
[----:B------:R-:W-:-:S05]  /*8960*/  SHF.R.S32.HI R3, RZ, 0x4, R3 ;  /* 0x00000004ff037819 */ /* 0x000fca0000011403 */
[----:B------:R-:W-:-:S07]  /*8970*/  VIADD R10, R3, 0x1 ;  /* 0x00000001030a7836 */ /* 0x000fce0000000000 */
.L_x_239:
[----:B------:R-:W-:-:S03]  /*8980*/  UMOV UR4, 0xffffffff ;  /* 0xffffffff00047882 */ /* 0x000fc60000000000 */
[----:B------:R-:W-:Y:S05]  /*8990*/  BRA.DIV UR4, `(.L_x_228) ;  /* 0x0000001a04247947 */ /* 0x000fea000b800000 */
[----:B------:R-:W-:-:S13]  /*89a0*/  ELECT P6, URZ, PT ;  /* 0x00000000003f782f */ /* 0x000fda00038c0000 */
.L_x_268:
[----:B------:R-:W0:Y:S01]  /*89b0*/  LDC R4, c[0x0][0x28c] ;  /* 0x0000a300ff047b82 */ /* 0x000e220000000800 */
[----:B------:R-:W-:Y:S01]  /*89c0*/  BSSY B1, `(.L_x_229) ;  /* 0x0000037000017945 */ /* 0x000fe20003800000 */
[----:B0-----:R-:W-:-:S13]  /*89d0*/  ISETP.LT.OR P6, PT, R4, 0x1, !P6 ;  /* 0x000000010400780c */ /* 0x001fda00077c1670 */
[----:B------:R-:W-:Y:S05]  /*89e0*/  @P6 BRA `(.L_x_230) ;  /* 0x0000000000d06947 */ /* 0x000fea0003800000 */
[----:B------:R-:W-:Y:S02]  /*89f0*/  IMAD R15, R9, 0xc0, RZ ;  /* 0x000000c0090f7824 */ /* 0x000fe400078e02ff */
[----:B------:R-:W-:Y:S02]  /*8a00*/  IMAD.SHL.U32 R18, R7, 0x80, RZ ;  /* 0x0000008007127824 */ /* 0x000fe400078e00ff */
[----:B------:R-:W-:Y:S02]  /*8a10*/  IMAD.MOV.U32 R20, RZ, RZ, RZ ;  /* 0x000000ffff147224 */ /* 0x000fe400078e00ff */
[----:B------:R-:W-:Y:S02]  /*8a20*/  IMAD.MOV.U32 R4, RZ, RZ, R10 ;  /* 0x000000ffff047224 */ /* 0x000fe400078e000a */
[----:B------:R-:W-:Y:S02]  /*8a30*/  IMAD.MOV.U32 R5, RZ, RZ, R0 ;  /* 0x000000ffff057224 */ /* 0x000fe400078e0000 */
[----:B------:R-:W-:-:S07]  /*8a40*/  IMAD.MOV.U32 R6, RZ, RZ, R12 ;  /* 0x000000ffff067224 */ /* 0x000fce00078e000c */
.L_x_234:
[----:B------:R-:W0:Y:S01]  /*8a50*/  S2R R14, SR_CgaCtaId ;  /* 0x00000000000e7919 */ /* 0x000e220000008800 */
[----:B------:R-:W-:Y:S01]  /*8a60*/  MOV R7, 0x400 ;  /* 0x0000040000077802 */ /* 0x000fe20000000f00 */
[----:B------:R-:W1:Y:S03]  /*8a70*/  @!P2 LDC R9, c[0x0][0x500] ;  /* 0x00014000ff09ab82 */ /* 0x000e660000000800 */
[----:B0-----:R-:W-:Y:S02]  /*8a80*/  LEA R21, R14, R7, 0x18 ;  /* 0x000000070e157211 */ /* 0x001fe400078ec0ff */
[----:B------:R-:W-:-:S03]  /*8a90*/  SHF.L.U32 R7, R5, 0x1f, RZ ;  /* 0x0000001f05077819 */ /* 0x000fc600000006ff */
[----:B------:R-:W-:-:S04]  /*8aa0*/  IMAD R14, R6, 0x8, R21 ;  /* 0x00000008060e7824 */ /* 0x000fc800078e0215 */
[----:B------:R-:W0:Y:S02]  /*8ab0*/  SYNCS.PHASECHK.TRANS64.TRYWAIT P1, [R14+URZ+0xb0], R7 ;  /* 0x0000b0070e0075a7 */ /* 0x000e24000802017f */
[----:B01----:R-:W-:Y:S05]  /*8ac0*/  @!P1 BRA `(.L_x_231) ;  /* 0x0000001400f89947 */ /* 0x003fea0003800000 */
.L_x_269:
[----:B0-----:R-:W-:Y:S01]  /*8ad0*/  PRMT R7, R11, 0x9910, RZ ;  /* 0x000099100b077816 */ /* 0x001fe200000000ff */
[----:B------:R0:W-:Y:S03]  /*8ae0*/  @!P2 SYNCS.ARRIVE.TRANS64 RZ, [R14+URZ], R9 ;  /* 0x000000090effa9a7 */ /* 0x0001e6000800003f */
[----:B------:R-:W-:-:S13]  /*8af0*/  ISETP.NE.AND P1, PT, R7, 0x2, PT ;  /* 0x000000020700780c */ /* 0x000fda0003f25270 */
[----:B0-----:R-:W-:Y:S05]  /*8b00*/  @P1 BRA `(.L_x_232) ;  /* 0x0000000000041947 */ /* 0x001fea0003800000 */
[----:B------:R-:W-:Y:S01]  /*8b10*/  BPT.TRAP 0x1 ;  /* 0x000000040000795c */ /* 0x000fe20000300000 */
.L_x_232:
[----:B------:R-:W-:Y:S05]  /*8b20*/  @P0 BRA `(.L_x_233) ;  /* 0x0000000000040947 */ /* 0x000fea0003800000 */
[----:B------:R-:W-:Y:S01]  /*8b30*/  BPT.TRAP 0x1 ;  /* 0x000000040000795c */ /* 0x000fe20000300000 */
.L_x_233:
[--C-:B------:R-:W-:Y:S01]  /*8b40*/  IMAD R7, R6, 0x1000, R21.reuse ;  /* 0x0000100006077824 */ /* 0x100fe200078e0215 */
[----:B------:R-:W-:Y:S01]  /*8b50*/  R2UR UR9, R14 ;  /* 0x000000000e0972ca */ /* 0x000fe200000e0000 */
[----:B------:R-:W-:Y:S01]  /*8b60*/  IMAD R21, R6, 0x1800, R21 ;  /* 0x0000180006157824 */ /* 0x000fe200078e0215 */
[----:B------:R-:W-:Y:S01]  /*8b70*/  UIADD3 UR4, UP0, UR22, 0xf0, URZ ;  /* 0x000000f016047890 */ /* 0x000fe2000ff1e03f */
[----:B------:R-:W-:Y:S01]  /*8b80*/  VIADD R4, R4, 0xffffffff ;  /* 0xffffffff04047836 */ /* 0x000fe20000000000 */
[----:B------:R-:W-:Y:S01]  /*8b90*/  R2UR UR5, R7 ;  /* 0x00000000070572ca */ /* 0x000fe200000e0000 */
[----:B------:R-:W-:Y:S01]  /*8ba0*/  UIADD3 UR24, UP1, UR22, 0x1f0, URZ ;  /* 0x000001f016187890 */ /* 0x000fe2000ff3e03f */
[----:B------:R-:W-:Y:S01]  /*8bb0*/  R2UR UR8, R21 ;  /* 0x00000000150872ca */ /* 0x000fe200000e0000 */
[----:B------:R-:W-:Y:S01]  /*8bc0*/  VIADD R6, R6, 0x1 ;  /* 0x0000000106067836 */ /* 0x000fe20000000000 */
[----:B------:R-:W-:Y:S01]  /*8bd0*/  R2UR UR11, R18 ;  /* 0x00000000120b72ca */ /* 0x000fe200000e0000 */
[----:B------:R-:W-:Y:S01]  /*8be0*/  UIADD3.X UR25, URZ, UR23, URZ, UP1, !UPT ;  /* 0x000000173f197290 */ /* 0x000fe20008ffe43f */
[----:B------:R-:W-:Y:S01]  /*8bf0*/  R2UR UR10, R20 ;  /* 0x00000000140a72ca */ /* 0x000fe200000e0000 */
[----:B------:R-:W-:Y:S01]  /*8c00*/  UMOV UR6, 0x0 ;  /* 0x0000000000067882 */ /* 0x000fe20000000000 */
[----:B------:R-:W-:Y:S01]  /*8c10*/  R2UR UR12, R8 ;  /* 0x00000000080c72ca */ /* 0x000fe200000e0000 */
[----:B------:R-:W-:Y:S01]  /*8c20*/  UMOV UR7, 0x10000000 ;  /* 0x1000000000077882 */ /* 0x000fe20000000000 */
[----:B------:R-:W-:Y:S01]  /*8c30*/  R2UR UR19, R15 ;  /* 0x000000000f1372ca */ /* 0x000fe200000e0000 */
[----:B------:R-:W-:Y:S01]  /*8c40*/  VIADD R20, R20, 0x10 ;  /* 0x0000001014147836 */ /* 0x000fe20000000000 */
[----:B------:R-:W-:Y:S01]  /*8c50*/  ISETP.GT.AND P3, PT, R4, 0x1, PT ;  /* 0x000000010400780c */ /* 0x000fe20003f64270 */
[----:B------:R-:W-:Y:S01]  /*8c60*/  UIADD3 UR14, UR5, 0x280, URZ ;  /* 0x00000280050e7890 */ /* 0x000fe2000fffe03f */
[----:B------:R-:W-:Y:S01]  /*8c70*/  ISETP.NE.AND P1, PT, R6, 0x16, PT ;  /* 0x000000160600780c */ /* 0x000fe20003f25270 */
[----:B------:R-:W-:-:S02]  /*8c80*/  UIADD3.X UR5, URZ, UR23, URZ, UP0, !UPT ;  /* 0x000000173f057290 */ /* 0x000fc400087fe43f */
[----:B------:R-:W-:Y:S01]  /*8c90*/  UIADD3 UR15, UR8, 0x16280, URZ ;  /* 0x00016280080f7890 */ /* 0x000fe2000fffe03f */
[----:B------:R-:W-:Y:S02]  /*8ca0*/  SEL R14, RZ, 0x1, P1 ;  /* 0x00000001ff0e7807 */ /* 0x000fe40000800000 */
[----:B------:R-:W-:Y:S01]  /*8cb0*/  UMOV UR8, UR14 ;  /* 0x0000000e00087c82 */ /* 0x000fe20008000000 */
[----:B------:R-:W-:Y:S02]  /*8cc0*/  SEL R6, R6, RZ, P1 ;  /* 0x000000ff06067207 */ /* 0x000fe40000800000 */
[----:B------:R-:W-:Y:S01]  /*8cd0*/  LOP3.LUT R5, R5, R14, RZ, 0x3c, !PT ;  /* 0x0000000e05057212 */ /* 0x000fe200078e3cff */
[----:B------:R0:W-:Y:S02]  /*8ce0*/  UTMALDG.3D [UR8], [UR4], desc[UR6] ;  /* 0x00000608040075b4 */ /* 0x0001e40008011000 */
[----:B0-----:R-:W-:Y:S01]  /*8cf0*/  UMOV UR8, UR15 ;  /* 0x0000000f00087c82 */ /* 0x001fe20008000000 */
[----:B------:R-:W-:-:S02]  /*8d00*/  UMOV UR11, UR19 ;  /* 0x00000013000b7c82 */ /* 0x000fc40008000000 */
[----:B------:R0:W-:Y:S02]  /*8d10*/  UTMALDG.3D [UR8], [UR24], desc[UR6] ;  /* 0x00000608180075b4 */ /* 0x0001e40008011000 */
[----:B0-----:R-:W-:Y:S05]  /*8d20*/  @P3 BRA `(.L_x_234) ;  /* 0xfffffffc00483947 */ /* 0x001fea000383ffff */
.L_x_230:
[----:B------:R-:W-:Y:S05]  /*8d30*/  BSYNC B1 ;  /* 0x0000000000017941 */ /* 0x000fea0003800000 */
.L_x_229:
[----:B------:R-:W-:Y:S01]  /*8d40*/  LOP3.LUT P3, RZ, R13, 0xff, RZ, 0xc0, !PT ;  /* 0x000000ff0dff7812 */ /* 0x000fe2000786c0ff */
[----:B------:R-:W-:Y:S01]  /*8d50*/  IMAD.IADD R12, R3, 0x1, R12 ;  /* 0x00000001030c7824 */ /* 0x000fe200078e020c */
[----:B------:R-:W-:Y:S01]  /*8d60*/  IADD3 R16, P4, R16, UR20, RZ ;  /* 0x0000001410107c10 */ /* 0x000fe2000ff9e0ff */
[----:B------:R-:W-:Y:S01]  /*8d70*/  ULDC.64 UR4, c[0x0][0x650] ;  /* 0x0001940000047ab9 */ /* 0x000fe20000000a00 */
[----:B------:R-:W-:Y:S01]  /*8d80*/  BSSY B1, `(.L_x_235) ;  /* 0x000006a000017945 */ /* 0x000fe20003800000 */
[----:B------:R-:W-:Y:S01]  /*8d90*/  IMAD.MOV.U32 R9, RZ, RZ, -0x1 ;  /* 0xffffffffff097424 */ /* 0x000fe200078e00ff */
[----:B------:R-:W-:Y:S01]  /*8da0*/  ISETP.GT.U32.AND P1, PT, R12, 0x15, PT ;  /* 0x000000150c00780c */ /* 0x000fe20003f24070 */
[----:B------:R-:W-:Y:S01]  /*8db0*/  IMAD.MOV.U32 R8, RZ, RZ, -0x1 ;  /* 0xffffffffff087424 */ /* 0x000fe200078e00ff */
[----:B------:R-:W-:Y:S02]  /*8dc0*/  IADD3.X R17, R17, UR13, RZ, P4, !PT ;  /* 0x0000000d11117c10 */ /* 0x000fe4000a7fe4ff */
[----:B------:R-:W-:-:S02]  /*8dd0*/  ISETP.LT.U32.AND P1, PT, R3, 0x16, P1 ;  /* 0x000000160300780c */ /* 0x000fc40000f21070 */
[----:B------:R-:W-:Y:S01]  /*8de0*/  PRMT R13, RZ, 0x7610, R13 ;  /* 0x00007610ff0d7816 */ /* 0x000fe2000000000d */
[----:B------:R-:W0:Y:S01]  /*8df0*/  @P3 S2R R5, SR_CgaCtaId ;  /* 0x0000000000053919 */ /* 0x000e220000008800 */
[----:B------:R-:W-:-:S04]  /*8e00*/  @P3 MOV R4, 0x400 ;  /* 0x0000040000043802 */ /* 0x000fc80000000f00 */
[----:B0-----:R-:W-:Y:S01]  /*8e10*/  @P3 LEA R6, R5, R4, 0x18 ;  /* 0x0000000405063211 */ /* 0x001fe200078ec0ff */
[----:B------:R-:W-:-:S03]  /*8e20*/  IMAD.WIDE.U32 R4, R12, -0x45d1745d, RZ ;  /* 0xba2e8ba30c047825 */ /* 0x000fc600078e00ff */
[----:B------:R0:W-:Y:S01]  /*8e30*/  @P3 SYNCS.ARRIVE.TRANS64.A1T0 RZ, [R6+URZ+0x178], RZ ;  /* 0x000178ff06ff39a7 */ /* 0x0001e2000810003f */
[----:B------:R-:W-:Y:S02]  /*8e40*/  ISETP.GE.U32.AND P3, PT, R3, 0x16, PT ;  /* 0x000000160300780c */ /* 0x000fe40003f66070 */
[----:B------:R-:W-:Y:S02]  /*8e50*/  SHF.R.U32.HI R7, RZ, 0x4, R5 ;  /* 0x00000004ff077819 */ /* 0x000fe40000011605 */
[----:B------:R-:W-:Y:S02]  /*8e60*/  SEL R5, RZ, 0x1, !P1 ;  /* 0x00000001ff057807 */ /* 0x000fe40004800000 */
[----:B------:R-:W-:Y:S01]  /*8e70*/  ISETP.GE.U32.AND P1, PT, R16, UR4, PT ;  /* 0x0000000410007c0c */ /* 0x000fe2000bf26070 */
[----:B------:R-:W-:Y:S01]  /*8e80*/  IMAD R12, R7, -0x16, R12 ;  /* 0xffffffea070c7824 */ /* 0x000fe200078e020c */
[----:B------:R-:W-:Y:S02]  /*8e90*/  LOP3.LUT R0, R0, R5, RZ, 0x3c, !PT ;  /* 0x0000000500007212 */ /* 0x000fe400078e3cff */
[----:B------:R-:W-:-:S02]  /*8ea0*/  ISETP.GE.U32.AND.EX P1, PT, R17, UR5, PT, P1 ;  /* 0x0000000511007c0c */ /* 0x000fc4000bf26110 */
[----:B------:R-:W-:Y:S02]  /*8eb0*/  PRMT R4, RZ, 0x7610, R4 ;  /* 0x00007610ff047816 */ /* 0x000fe40000000004 */
[----:B------:R-:W-:Y:S01]  /*8ec0*/  @P3 LOP3.LUT R0, R0, 0x1, R7, 0x78, !PT ;  /* 0x0000000100003812 */ /* 0x000fe200078e7807 */
[----:B------:R-:W-:-:S08]  /*8ed0*/  IMAD.MOV.U32 R7, RZ, RZ, -0x1 ;  /* 0xffffffffff077424 */ /* 0x000fd000078e00ff */
[----:B0-----:R-:W-:Y:S05]  /*8ee0*/  @P1 BRA `(.L_x_236) ;  /* 0x00000004004c1947 */ /* 0x001fea0003800000 */
[----:B------:R-:W-:Y:S01]  /*8ef0*/  ULDC.64 UR4, c[0x0][0x628] ;  /* 0x00018a0000047ab9 */ /* 0x000fe20000000a00 */
[----:B------:R-:W0:Y:S01]  /*8f00*/  S2R R15, SR_CTAID.X ;  /* 0x00000000000f7919 */ /* 0x000e220000002500 */
[----:B------:R-:W-:Y:S01]  /*8f10*/  ISETP.NE.U32.AND P1, PT, RZ, UR4, PT ;  /* 0x00000004ff007c0c */ /* 0x000fe2000bf25070 */
[----:B------:R-:W-:Y:S01]  /*8f20*/  ULDC UR7, c[0x0][0x630] ;  /* 0x00018c0000077ab9 */ /* 0x000fe20000000800 */
[----:B------:R-:W-:Y:S01]  /*8f30*/  IMAD.MOV.U32 R4, RZ, RZ, R16 ;  /* 0x000000ffff047224 */ /* 0x000fe200078e0010 */
[----:B------:R-:W1:Y:S01]  /*8f40*/  S2R R14, SR_CTAID.Y ;  /* 0x00000000000e7919 */ /* 0x000e620000002600 */
[----:B------:R-:W-:Y:S01]  /*8f50*/  ISETP.NE.AND.EX P1, PT, RZ, UR5, PT, P1 ;  /* 0x00000005ff007c0c */ /* 0x000fe2000bf25310 */
[----:B------:R-:W-:-:S12]  /*8f60*/  IMAD.MOV.U32 R5, RZ, RZ, R17 ;  /* 0x000000ffff057224 */ /* 0x000fd800078e0011 */
[----:B------:R-:W-:Y:S05]  /*8f70*/  @!P1 BRA `(.L_x_237) ;  /* 0x0000000000289947 */ /* 0x000fea0003800000 */
[----:B------:R-:W-:Y:S02]  /*8f80*/  ULDC UR6, c[0x0][0x634] ;  /* 0x00018d0000067ab9 */ /* 0x000fe40000000800 */
[----:B------:R-:W-:-:S05]  /*8f90*/  IADD3 R9, P1, R16, UR6, RZ ;  /* 0x0000000610097c10 */ /* 0x000fca000ff3e0ff */
[----:B------:R-:W-:-:S04]  /*8fa0*/  IMAD.X R21, RZ, RZ, R17, P1 ;  /* 0x000000ffff157224 */ /* 0x000fc800008e0611 */
[----:B------:R-:W-:-:S04]  /*8fb0*/  IMAD.WIDE.U32 R6, R21, UR4, RZ ;  /* 0x0000000415067c25 */ /* 0x000fc8000f8e00ff */
[----:B------:R-:W-:-:S04]  /*8fc0*/  IMAD.WIDE.U32 R6, P1, R9, UR5, R6 ;  /* 0x0000000509067c25 */ /* 0x000fc8000f820006 */
[----:B------:R-:W-:-:S04]  /*8fd0*/  IMAD.WIDE.U32 R8, R9, UR4, RZ ;  /* 0x0000000409087c25 */ /* 0x000fc8000f8e00ff */
[----:B------:R-:W-:Y:S01]  /*8fe0*/  IMAD.X R5, RZ, RZ, RZ, P1 ;  /* 0x000000ffff057224 */ /* 0x000fe200008e06ff */
[----:B------:R-:W-:Y:S01]  /*8ff0*/  IADD3 RZ, P1, R9, R6, RZ ;  /* 0x0000000609ff7210 */ /* 0x000fe20007f3e0ff */
[----:B------:R-:W-:-:S04]  /*9000*/  IMAD.MOV.U32 R4, RZ, RZ, R7 ;  /* 0x000000ffff047224 */ /* 0x000fc800078e0007 */
[----:B------:R-:W-:-:S08]  /*9010*/  IMAD.WIDE.U32.X R4, R21, UR5, R4, P1 ;  /* 0x0000000515047c25 */ /* 0x000fd000088e0404 */
.L_x_237:
[--C-:B------:R-:W-:Y:S01]  /*9020*/  SHF.R.U64 R8, R4, UR7, R5.reuse ;  /* 0x0000000704087c19 */ /* 0x100fe20008001205 */
[----:B------:R-:W-:Y:S01]  /*9030*/  ULDC.64 UR4, c[0x0][0x620] ;  /* 0x0001880000047ab9 */ /* 0x000fe20000000a00 */
[----:B------:R-:W-:Y:S01]  /*9040*/  SHF.R.U32.HI R4, RZ, UR7, R5 ;  /* 0x00000007ff047c19 */ /* 0x000fe20008011605 */
[----:B------:R-:W2:Y:S01]  /*9050*/  LDC R24, c[0x0][0x144] ;  /* 0x00005100ff187b82 */ /* 0x000ea20000000800 */
[----:B------:R-:W-:Y:S01]  /*9060*/  IADD3 R7, P1, RZ, -R8, RZ ;  /* 0x80000008ff077210 */ /* 0x000fe20007f3e0ff */
[----:B------:R-:W-:Y:S01]  /*9070*/  ULDC.64 UR8, c[0x0][0x640] ;  /* 0x0001900000087ab9 */ /* 0x000fe20000000a00 */
[----:B0-----:R-:W-:Y:S01]  /*9080*/  I2FP.F32.U32 R9, R15 ;  /* 0x0000000f00097245 */ /* 0x001fe20000201000 */
[----:B------:R-:W-:Y:S02]  /*9090*/  ULDC UR6, c[0x0][0x608] ;  /* 0x0001820000067ab9 */ /* 0x000fe40000000800 */
[----:B------:R-:W-:Y:S01]  /*90a0*/  IMAD.X R4, RZ, RZ, ~R4, P1 ;  /* 0x000000ffff047224 */ /* 0x000fe200008e0e04 */
[----:B------:R-:W-:Y:S01]  /*90b0*/  ISETP.NE.U32.AND P1, PT, RZ, UR8, PT ;  /* 0x00000008ff007c0c */ /* 0x000fe2000bf25070 */
[----:B------:R-:W0:Y:S02]  /*90c0*/  LDC R21, c[0x0][0x148] ;  /* 0x00005200ff157b82 */ /* 0x000e240000000800 */
[----:B------:R-:W-:Y:S01]  /*90d0*/  IMAD R6, R4, UR4, RZ ;  /* 0x0000000404067c24 */ /* 0x000fe2000f8e02ff */
[----:B------:R-:W-:Y:S01]  /*90e0*/  ISETP.NE.AND.EX P1, PT, RZ, UR9, PT, P1 ;  /* 0x00000009ff007c0c */ /* 0x000fe2000bf25310 */
[----:B------:R-:W-:Y:S01]  /*90f0*/  IMAD.WIDE.U32 R4, R7, UR4, R16 ;  /* 0x0000000407047c25 */ /* 0x000fe2000f8e0010 */
[----:B------:R-:W-:-:S03]  /*9100*/  ULDC UR4, c[0x0][0x150] ;  /* 0x0000540000047ab9 */ /* 0x000fc60000000800 */
[----:B------:R-:W-:Y:S02]  /*9110*/  IMAD R7, R7, UR5, R6 ;  /* 0x0000000507077c24 */ /* 0x000fe4000f8e0206 */
[----:B------:R-:W-:Y:S01]  /*9120*/  FMUL R6, R9, UR4 ;  /* 0x0000000409067c20 */ /* 0x000fe20008400000 */
[----:B------:R-:W-:Y:S01]  /*9130*/  ULDC UR4, c[0x0][0x618] ;  /* 0x0001860000047ab9 */ /* 0x000fe20000000800 */
[----:B------:R-:W-:Y:S01]  /*9140*/  ULDC UR5, c[0x0][0x154] ;  /* 0x0000550000057ab9 */ /* 0x000fe20000000800 */
[----:B------:R-:W-:-:S03]  /*9150*/  IMAD.IADD R5, R5, 0x1, R7 ;  /* 0x0000000105057824 */ /* 0x000fc600078e0207 */
[----:B------:R-:W3:Y:S02]  /*9160*/  F2I.U32.TRUNC.NTZ R6, R6 ;  /* 0x0000000600067305 */ /* 0x000ee4000020f000 */
[----:B------:R-:W-:Y:S02]  /*9170*/  SHF.R.U64 R9, R4, UR4, R5 ;  /* 0x0000000404097c19 */ /* 0x000fe40008001205 */
[----:B-1----:R-:W-:-:S05]  /*9180*/  I2FP.F32.U32 R4, R14 ;  /* 0x0000000e00047245 */ /* 0x002fca0000201000 */
[----:B------:R-:W-:Y:S01]  /*9190*/  FMUL R22, R4, UR5 ;  /* 0x0000000504167c20 */ /* 0x000fe20008400000 */
[----:B------:R-:W-:Y:S01]  /*91a0*/  SHF.R.U32.HI R4, RZ, UR4, R5 ;  /* 0x00000004ff047c19 */ /* 0x000fe20008011605 */
[----:B------:R-:W-:-:S03]  /*91b0*/  ULDC UR4, c[0x0][0x658] ;  /* 0x0001960000047ab9 */ /* 0x000fc60000000800 */
[--C-:B------:R-:W-:Y:S01]  /*91c0*/  SHF.R.U64 R20, R9, UR6, R4.reuse ;  /* 0x0000000609147c19 */ /* 0x100fe20008001204 */
[----:B------:R-:W1:Y:S01]  /*91d0*/  F2I.U32.TRUNC.NTZ R22, R22 ;  /* 0x0000001600167305 */ /* 0x000e62000020f000 */
[----:B------:R-:W-:Y:S01]  /*91e0*/  SHF.R.U32.HI R5, RZ, UR6, R4 ;  /* 0x00000006ff057c19 */ /* 0x000fe20008011604 */
[----:B---3--:R-:W-:-:S03]  /*91f0*/  IMAD.MOV R6, RZ, RZ, -R6 ;  /* 0x000000ffff067224 */ /* 0x008fc600078e0a06 */
[----:B------:R-:W-:Y:S01]  /*9200*/  SHF.R.U64 R18, R20, UR4, R5 ;  /* 0x0000000414127c19 */ /* 0x000fe20008001205 */
[----:B--2---:R-:W-:Y:S01]  /*9210*/  IMAD R15, R24, R6, R15 ;  /* 0x00000006180f7224 */ /* 0x004fe200078e020f */
[----:B------:R-:W-:-:S03]  /*9220*/  SHF.R.U32.HI R23, RZ, UR4, R5 ;  /* 0x00000004ff177c19 */ /* 0x000fc60008011605 */
[----:B------:R-:W-:Y:S02]  /*9230*/  IMAD.MOV.U32 R4, RZ, RZ, R18 ;  /* 0x000000ffff047224 */ /* 0x000fe400078e0012 */
[----:B------:R-:W-:Y:S01]  /*9240*/  IMAD.MOV.U32 R5, RZ, RZ, R23 ;  /* 0x000000ffff057224 */ /* 0x000fe200078e0017 */
[----:B-1----:R-:W-:Y:S06]  /*9250*/  @!P1 BRA `(.L_x_238) ;  /* 0x0000000000289947 */ /* 0x002fec0003800000 */
[----:B------:R-:W-:Y:S02]  /*9260*/  ULDC UR4, c[0x0][0x64c] ;  /* 0x0001930000047ab9 */ /* 0x000fe40000000800 */
[----:B------:R-:W-:-:S05]  /*9270*/  IADD3 R5, P1, R18, UR4, RZ ;  /* 0x0000000412057c10 */ /* 0x000fca000ff3e0ff */
[----:B------:R-:W-:-:S04]  /*9280*/  IMAD.X R23, RZ, RZ, R23, P1 ;  /* 0x000000ffff177224 */ /* 0x000fc800008e0617 */
[----:B------:R-:W-:-:S04]  /*9290*/  IMAD.WIDE.U32 R6, R23, UR8, RZ ;  /* 0x0000000817067c25 */ /* 0x000fc8000f8e00ff */
[----:B------:R-:W-:-:S04]  /*92a0*/  IMAD.WIDE.U32 R6, P1, R5, UR9, R6 ;  /* 0x0000000905067c25 */ /* 0x000fc8000f820006 */
[----:B------:R-:W-:-:S04]  /*92b0*/  IMAD.WIDE.U32 R4, R5, UR8, RZ ;  /* 0x0000000805047c25 */ /* 0x000fc8000f8e00ff */
[----:B------:R-:W-:Y:S01]  /*92c0*/  IMAD.MOV.U32 R4, RZ, RZ, R7 ;  /* 0x000000ffff047224 */ /* 0x000fe200078e0007 */
[----:B------:R-:W-:Y:S01]  /*92d0*/  IADD3 RZ, P3, R5, R6, RZ ;  /* 0x0000000605ff7210 */ /* 0x000fe20007f7e0ff */
[----:B------:R-:W-:-:S04]  /*92e0*/  IMAD.X R5, RZ, RZ, RZ, P1 ;  /* 0x000000ffff057224 */ /* 0x000fc800008e06ff */
[----:B------:R-:W-:-:S08]  /*92f0*/  IMAD.WIDE.U32.X R4, R23, UR9, R4, P3 ;  /* 0x0000000917047c25 */ /* 0x000fd000098e0404 */
.L_x_238:
[----:B------:R-:W-:Y:S01]  /*9300*/  ISETP.NE.AND P1, PT, R2, 0x1, PT ;  /* 0x000000010200780c */ /* 0x000fe20003f25270 */
[----:B------:R-:W-:Y:S01]  /*9310*/  ULDC UR4, c[0x0][0x648] ;  /* 0x0001920000047ab9 */ /* 0x000fe20000000800 */
[----:B------:R-:W-:Y:S01]  /*9320*/  LOP3.LUT R20, R20, UR17, RZ, 0xc0, !PT ;  /* 0x0000001114147c12 */ /* 0x000fe2000f8ec0ff */
[----:B------:R-:W-:Y:S01]  /*9330*/  IMAD.MOV R22, RZ, RZ, -R22 ;  /* 0x000000ffff167224 */ /* 0x000fe200078e0a16 */
[----:B------:R-:W-:Y:S01]  /*9340*/  SHF.R.U64 R5, R4, UR4, R5 ;  /* 0x0000000404057c19 */ /* 0x000fe20008001205 */
[----:B------:R-:W-:Y:S01]  /*9350*/  ULDC UR4, c[0x0][0x638] ;  /* 0x00018e0000047ab9 */ /* 0x000fe20000000800 */
[----:B------:R-:W-:Y:S01]  /*9360*/  LOP3.LUT R9, R9, UR16, RZ, 0xc0, !PT ;  /* 0x0000001009097c12 */ /* 0x000fe2000f8ec0ff */
[----:B------:R-:W-:Y:S01]  /*9370*/  ULDC UR5, c[0x0][0x610] ;  /* 0x0001840000057ab9 */ /* 0x000fe20000000800 */
[----:B------:R-:W-:Y:S02]  /*9380*/  IMAD.MOV.U32 R4, RZ, RZ, 0x1 ;  /* 0x00000001ff047424 */ /* 0x000fe400078e00ff */
[----:B------:R-:W-:-:S02]  /*9390*/  IMAD.MOV R7, RZ, RZ, -R5 ;  /* 0x000000ffff077224 */ /* 0x000fc400078e0a05 */
[----:B------:R-:W-:Y:S02]  /*93a0*/  IMAD R20, R5, UR18, R20 ;  /* 0x0000001205147c24 */ /* 0x000fe4000f8e0214 */
[----:B0-----:R-:W-:Y:S02]  /*93b0*/  @P1 IMAD R15, R21, R22, R14 ;  /* 0x00000016150f1224 */ /* 0x001fe400078e020e */
[----:B------:R-:W-:Y:S01]  /*93c0*/  IMAD R18, R7, UR4, R18 ;  /* 0x0000000407127c24 */ /* 0x000fe2000f8e0212 */
[----:B------:R-:W-:Y:S01]  /*93d0*/  ULDC UR4, c[0x0][0x600] ;  /* 0x0001800000047ab9 */ /* 0x000fe20000000800 */
[----:B------:R-:W-:Y:S02]  /*93e0*/  IMAD R15, R20, UR5, R15 ;  /* 0x00000005140f7c24 */ /* 0x000fe4000f8e020f */
[----:B------:R-:W-:-:S05]  /*93f0*/  IMAD R18, R18, UR4, R9 ;  /* 0x0000000412127c24 */ /* 0x000fca000f8e0209 */
[----:B------:R-:W-:Y:S02]  /*9400*/  SEL R9, R18, R15, !P1 ;  /* 0x0000000f12097207 */ /* 0x000fe40004800000 */
[----:B------:R-:W-:-:S07]  /*9410*/  SEL R7, R15, R18, !P1 ;  /* 0x000000120f077207 */ /* 0x000fce0004800000 */
.L_x_236:
[----:B------:R-:W-:Y:S05]  /*9420*/  BSYNC B1 ;  /* 0x0000000000017941 */ /* 0x000fea0003800000 */
.L_x_235:
[----:B------:R-:W-:-:S13]  /*9430*/  LOP3.LUT P1, RZ, R4, 0xff, RZ, 0xc0, !PT ;  /* 0x000000ff04ff7812 */ /* 0x000fda000782c0ff */
[----:B------:R-:W-:Y:S05]  /*9440*/  @P1 BRA `(.L_x_239) ;  /* 0xfffffff4004c1947 */ /* 0x000fea000383ffff */
[----:B------:R-:W-:Y:S05]  /*9450*/  BSYNC B0 ;  /* 0x0000000000007941 */ /* 0x000fea0003800000 */
.L_x_227:
[----:B------:R-:W-:-:S03]  /*9460*/  UMOV UR4, 0xffffffff ;  /* 0xffffffff00047882 */ /* 0x000fc60000000000 */
[----:B------:R-:W-:Y:S05]  /*9470*/  BRA.DIV UR4, `(.L_x_240) ;  /* 0x0000000e04a07947 */ /* 0x000fea000b800000 */
[----:B------:R-:W-:-:S13]  /*9480*/  ELECT P6, URZ, PT ;  /* 0x00000000003f782f */ /* 0x000fda00038c0000 */
.L_x_272:
[----:B------:R-:W-:Y:S04]  /*9490*/  BSSY B0, `(.L_x_241) ;  /* 0x00000cd000007945 */ /* 0x000fe80003800000 */
[----:B------:R-:W-:Y:S05]  /*94a0*/  @!P6 BRA `(.L_x_242) ;  /* 0x0000000c002ce947 */ /* 0x000fea0003800000 */
[----:B------:R-:W-:-:S04]  /*94b0*/  LOP3.LUT R19, R19, 0x2, RZ, 0xfc, !PT ;  /* 0x0000000213137812 */ /* 0x000fc800078efcff */
[----:B------:R-:W-:-:S13]  /*94c0*/  ISETP.NE.AND P0, PT, R19, 0x3, PT ;  /* 0x000000031300780c */ /* 0x000fda0003f05270 */
[----:B------:R-:W-:Y:S05]  /*94d0*/  @!P0 BRA `(.L_x_243) ;  /* 0x0000000000048947 */ /* 0x000fea0003800000 */
[----:B------:R-:W-:Y:S01]  /*94e0*/  BPT.TRAP 0x1 ;  /* 0x000000040000795c */ /* 0x000fe20000300000 */
.L_x_243:
[----:B------:R-:W0:Y:S01]  /*94f0*/  S2R R3, SR_CgaCtaId ;  /* 0x0000000000037919 */ /* 0x000e220000008800 */
[----:B------:R-:W-:-:S04]  /*9500*/  MOV R2, 0x400 ;  /* 0x0000040000027802 */ /* 0x000fc80000000f00 */
[----:B0-----:R-:W-:Y:S02]  /*9510*/  LEA R3, R3, R2, 0x18 ;  /* 0x0000000203037211 */ /* 0x001fe400078ec0ff */
[----:B------:R-:W-:-:S03]  /*9520*/  SHF.L.U32 R2, R0, 0x1f, RZ ;  /* 0x0000001f00027819 */ /* 0x000fc600000006ff */
[----:B------:R-:W-:-:S04]  /*9530*/  VIADD R3, R3, 0xb0 ;  /* 0x000000b003037836 */ /* 0x000fc80000000000 */
[C---:B------:R-:W-:Y:S02]  /*9540*/  IMAD R7, R12.reuse, 0x8, R3 ;  /* 0x000000080c077824 */ /* 0x040fe400078e0203 */
[----:B------:R-:W-:Y:S02]  /*9550*/  VIADD R12, R12, 0x1 ;  /* 0x000000010c0c7836 */ /* 0x000fe40000000000 */
[----:B------:R-:W0:Y:S03]  /*9560*/  SYNCS.PHASECHK.TRANS64.TRYWAIT P0, [R7+URZ], R2 ;  /* 0x00000002070075a7 */ /* 0x000e26000800017f */
[----:B------:R-:W-:-:S04]  /*9570*/  ISETP.NE.AND P1, PT, R12, 0x16, PT ;  /* 0x000000160c00780c */ /* 0x000fc80003f25270 */
[----:B------:R-:W-:Y:S02]  /*9580*/  SEL R5, RZ, 0x1, P1 ;  /* 0x00000001ff057807 */ /* 0x000fe40000800000 */
[----:B------:R-:W-:Y:S02]  /*9590*/  SEL R12, R12, RZ, P1 ;  /* 0x000000ff0c0c7207 */ /* 0x000fe40000800000 */
[----:B------:R-:W-:-:S03]  /*95a0*/  LOP3.LUT R5, R0, R5, RZ, 0x3c, !PT ;  /* 0x0000000500057212 */ /* 0x000fc600078e3cff */
[----:B------:R-:W-:Y:S01]  /*95b0*/  IMAD R9, R12, 0x8, R3 ;  /* 0x000000080c097824 */ /* 0x000fe200078e0203 */
[----:B------:R-:W-:Y:S01]  /*95c0*/  SHF.L.U32 R4, R5, 0x1f, RZ ;  /* 0x0000001f05047819 */ /* 0x000fe200000006ff */
[----:B0-----:R-:W-:Y:S06]  /*95d0*/  @!P0 BRA `(.L_x_244) ;  /* 0x0000000c00688947 */ /* 0x001fec0003800000 */
.L_x_273:
[----:B------:R-:W1:Y:S01]  /*95e0*/  SYNCS.PHASECHK.TRANS64.TRYWAIT P0, [R9+URZ], R4 ;  /* 0x00000004090075a7 */ /* 0x000e62000800017f */
[----:B------:R-:W-:-:S05]  /*95f0*/  VIADD R0, R12, 0x1 ;  /* 0x000000010c007836 */ /* 0x000fca0000000000 */
[----:B------:R-:W-:-:S04]  /*9600*/  ISETP.NE.AND P1, PT, R0, 0x16, PT ;  /* 0x000000160000780c */ /* 0x000fc80003f25270 */
[----:B0-----:R-:W-:Y:S02]  /*9610*/  SEL R2, RZ, 0x1, P1 ;  /* 0x00000001ff027807 */ /* 0x001fe40000800000 */
[----:B------:R-:W-:Y:S02]  /*9620*/  SEL R0, R0, RZ, P1 ;  /* 0x000000ff00007207 */ /* 0x000fe40000800000 */
[----:B------:R-:W-:-:S03]  /*9630*/  LOP3.LUT R7, R5, R2, RZ, 0x3c, !PT ;  /* 0x0000000205077212 */ /* 0x000fc600078e3cff */
[----:B------:R-:W-:Y:S01]  /*9640*/  IMAD R6, R0, 0x8, R3 ;  /* 0x0000000800067824 */ /* 0x000fe200078e0203 */
[----:B------:R-:W-:Y:S01]  /*9650*/  SHF.L.U32 R5, R7, 0x1f, RZ ;  /* 0x0000001f07057819 */ /* 0x000fe200000006ff */
[----:B-1----:R-:W-:Y:S06]  /*9660*/  @!P0 BRA `(.L_x_245) ;  /* 0x0000000c00588947 */ /* 0x002fec0003800000 */
.L_x_274:
[----:B------:R-:W1:Y:S01]  /*9670*/  SYNCS.PHASECHK.TRANS64.TRYWAIT P0, [R6+URZ], R5 ;  /* 0x00000005060075a7 */ /* 0x000e62000800017f */
[----:B------:R-:W-:-:S05]  /*9680*/  VIADD R0, R0, 0x1 ;  /* 0x0000000100007836 */ /* 0x000fca0000000000 */
[----:B------:R-:W-:-:S04]  /*9690*/  ISETP.NE.AND P1, PT, R0, 0x16, PT ;  /* 0x000000160000780c */ /* 0x000fc80003f25270 */
[----:B------:R-:W-:Y:S02]  /*96a0*/  SEL R2, RZ, 0x1, P1 ;  /* 0x00000001ff027807 */ /* 0x000fe40000800000 */
[----:B------:R-:W-:Y:S02]  /*96b0*/  SEL R0, R0, RZ, P1 ;  /* 0x000000ff00007207 */ /* 0x000fe40000800000 */
[----:B------:R-:W-:-:S03]  /*96c0*/  LOP3.LUT R7, R7, R2, RZ, 0x3c, !PT ;  /* 0x0000000207077212 */ /* 0x000fc600078e3cff */
[----:B0-----:R-:W-:Y:S01]  /*96d0*/  IMAD R9, R0, 0x8, R3 ;  /* 0x0000000800097824 */ /* 0x001fe200078e0203 */
[----:B------:R-:W-:Y:S01]  /*96e0*/  SHF.L.U32 R4, R7, 0x1f, RZ ;  /* 0x0000001f07047819 */ /* 0x000fe200000006ff */
[----:B-1----:R-:W-:Y:S06]  /*96f0*/  @!P0 BRA `(.L_x_246) ;  /* 0x0000000c00488947 */ /* 0x002fec0003800000 */
.L_x_275:
        /* <DEDUP_REMOVED lines=9> */
.L_x_276:
        /* <DEDUP_REMOVED lines=9> */
.L_x_277:
        /* <DEDUP_REMOVED lines=9> */
.L_x_278:
        /* <DEDUP_REMOVED lines=9> */
.L_x_279:
        /* <DEDUP_REMOVED lines=9> */
.L_x_280:
        /* <DEDUP_REMOVED lines=9> */
.L_x_281:
        /* <DEDUP_REMOVED lines=9> */
.L_x_282:
        /* <DEDUP_REMOVED lines=9> */
.L_x_283:
        /* <DEDUP_REMOVED lines=9> */
.L_x_284:
        /* <DEDUP_REMOVED lines=9> */
.L_x_285:
        /* <DEDUP_REMOVED lines=9> */
.L_x_286:
        /* <DEDUP_REMOVED lines=9> */
.L_x_287:
        /* <DEDUP_REMOVED lines=9> */
.L_x_288:
        /* <DEDUP_REMOVED lines=9> */
.L_x_289:
        /* <DEDUP_REMOVED lines=9> */
.L_x_290:
        /* <DEDUP_REMOVED lines=9> */
.L_x_291:
        /* <DEDUP_REMOVED lines=9> */
.L_x_292:
[----:B------:R-:W1:Y:S01]  /*a090*/  SYNCS.PHASECHK.TRANS64.TRYWAIT P0, [R6+URZ], R5 ;  /* 0x00000005060075a7 */ /* 0x000e62000800017f */
[----:B------:R-:W-:-:S05]  /*a0a0*/  VIADD R0, R0, 0x1 ;  /* 0x0000000100007836 */ /* 0x000fca0000000000 */
[----:B------:R-:W-:-:S04]  /*a0b0*/  ISETP.NE.AND P1, PT, R0, 0x16, PT ;  /* 0x000000160000780c */ /* 0x000fc80003f25270 */
[----:B------:R-:W-:Y:S02]  /*a0c0*/  SEL R2, RZ, 0x1, P1 ;  /* 0x00000001ff027807 */ /* 0x000fe40000800000 */
[----:B------:R-:W-:Y:S02]  /*a0d0*/  SEL R0, R0, RZ, P1 ;  /* 0x000000ff00007207 */ /* 0x000fe40000800000 */
[----:B------:R-:W-:Y:S01]  /*a0e0*/  LOP3.LUT R2, R7, R2, RZ, 0x3c, !PT ;  /* 0x0000000207027212 */ /* 0x000fe200078e3cff */
[----:B-1----:R-:W-:Y:S06]  /*a0f0*/  @!P0 BRA `(.L_x_264) ;  /* 0x0000000800308947 */ /* 0x002fec0003800000 */
.L_x_293:
[----:B------:R-:W-:Y:S01]  /*a100*/  IMAD R3, R0, 0x8, R3 ;  /* 0x0000000800037824 */ /* 0x000fe200078e0203 */
[----:B------:R-:W-:-:S07]  /*a110*/  SHF.L.U32 R0, R2, 0x1f, RZ ;  /* 0x0000001f02007819 */ /* 0x000fce00000006ff */
.L_x_265:
[----:B--2---:R2:W3:Y:S02]  /*a120*/  SYNCS.PHASECHK.TRANS64.TRYWAIT P0, [R3+URZ], R0 ;  /* 0x00000000030075a7 */ /* 0x0044e4000800017f */
[----:B---3--:R-:W-:Y:S05]  /*a130*/  @!P0 NANOSLEEP.SYNCS 0x989680 ;  /* 0x009896800000895d */ /* 0x008fea0003900000 */
[----:B------:R-:W3:Y:S02]  /*a140*/  @!P0 SYNCS.PHASECHK.TRANS64 P0, [R3+URZ], R0 ;  /* 0x00000000030085a7 */ /* 0x000ee4000800007f */
[----:B---3--:R-:W-:Y:S05]  /*a150*/  @!P0 BRA `(.L_x_265) ;  /* 0xfffffffc00f08947 */ /* 0x008fea000383ffff */
.L_x_242:
[----:B------:R-:W-:Y:S05]  /*a160*/  BSYNC B0 ;  /* 0x0000000000007941 */ /* 0x000fea0003800000 */
.L_x_241:
[----:B------:R-:W-:Y:S05]  /*a170*/  EXIT ;  /* 0x000000000000794d */ /* 0x000fea0003800000 */
.L_x_18:
[----:B---3--:R3:W4:Y:S02]  /*a180*/  SYNCS.PHASECHK.TRANS64.TRYWAIT P1, [R3+URZ], R0 ;  /* 0x00000000030075a7 */ /* 0x008724000802017f */
[----:B----4-:R-:W-:Y:S05]  /*a190*/  @!P1 NANOSLEEP.SYNCS 0x989680 ;  /* 0x009896800000995d */ /* 0x010fea0003900000 */
[----:B------:R-:W4:Y:S02]  /*a1a0*/  @!P1 SYNCS.PHASECHK.TRANS64 P1, [R3+URZ], R0 ;  /* 0x00000000030095a7 */ /* 0x000f24000802007f */
[----:B----4-:R-:W-:Y:S05]  /*a1b0*/  @!P1 BRA `(.L_x_18) ;  /* 0xfffffffc00f09947 */ /* 0x010fea000383ffff */
[----:B------:R-:W-:Y:S05]  /*a1c0*/  BRA `(.L_x_17) ;  /* 0xffffff7000ac7947 */ /* 0x000fea000383ffff */
.L_x_23:
[----:B-1----:R-:W-:-:S04]  /*a1d0*/  IMAD.U32 R4, RZ, RZ, UR4 ;  /* 0x00000004ff047e24 */ /* 0x002fc8000f8e00ff */
[----:B------:R1:W2:Y:S03]  /*a1e0*/  SYNCS.PHASECHK.TRANS64.TRYWAIT P1, [R4+URZ], R3 ;  /* 0x00000003040075a7 */ /* 0x0002a6000802017f */
[----:B--2---:R-:W-:Y:S05]  /*a1f0*/  @!P1 NANOSLEEP.SYNCS 0x989680 ;  /* 0x009896800000995d */ /* 0x004fea0003900000 */
[----:B------:R-:W2:Y:S02]  /*a200*/  @!P1 SYNCS.PHASECHK.TRANS64 P1, [R4+URZ], R3 ;  /* 0x00000003040095a7 */ /* 0x000ea4000802007f */
[----:B--2---:R-:W-:Y:S05]  /*a210*/  @!P1 BRA `(.L_x_23) ;  /* 0xfffffffc00ec9947 */ /* 0x004fea000383ffff */
[----:B------:R-:W-:Y:S05]  /*a220*/  BRA `(.L_x_22) ;  /* 0xffffff7400307947 */ /* 0x000fea000383ffff */
.L_x_228:
[----:B------:R-:W-:Y:S01]  /*a230*/  BSSY B1, `(.L_x_266) ;  /* 0x0000006000017945 */ /* 0x000fe20003800000 */
[----:B------:R-:W-:-:S07]  /*a240*/  IMAD.MOV.U32 R15, RZ, RZ, -0x1 ;  /* 0xffffffffff0f7424 */ /* 0x000fce00078e00ff */
[----:B------:R-:W-:Y:S05]  /*a250*/  WARPSYNC.COLLECTIVE R15, `(.L_x_267) ;  /* 0x000000000f0c7348 */ /* 0x000fea0003c00000 */
[----:B------:R-:W-:Y:S02]  /*a260*/  ELECT P6, UR62, PT ;  /* 0x00000000003e782f */ /* 0x000fe400038c0000 */
[----:B------:R-:W-:Y:S01]  /*a270*/  MOV R14, UR62 ;  /* 0x0000003e000e7c02 */ /* 0x000fe20008000f00 */
[----:B------:R-:W-:Y:S10]  /*a280*/  ENDCOLLECTIVE ;  /* 0x000000000000791b */ /* 0x000ff40003800000 */
.L_x_267:
[----:B------:R-:W-:Y:S05]  /*a290*/  BSYNC B1 ;  /* 0x0000000000017941 */ /* 0x000fea0003800000 */
.L_x_266:
[----:B------:R-:W-:Y:S05]  /*a2a0*/  BRA `(.L_x_268) ;  /* 0xffffffe400c07947 */ /* 0x000fea000383ffff */
.L_x_231:
[----:B0-----:R0:W1:Y:S02]  /*a2b0*/  SYNCS.PHASECHK.TRANS64.TRYWAIT P1, [R14+URZ+0xb0], R7 ;  /* 0x0000b0070e0075a7 */ /* 0x001064000802017f */
[----:B-1----:R-:W-:Y:S05]  /*a2c0*/  @!P1 NANOSLEEP.SYNCS 0x989680 ;  /* 0x009896800000995d */ /* 0x002fea0003900000 */
[----:B------:R-:W1:Y:S02]  /*a2d0*/  @!P1 SYNCS.PHASECHK.TRANS64 P1, [R14+URZ+0xb0], R7 ;  /* 0x0000b0070e0095a7 */ /* 0x000e64000802007f */
[----:B-1----:R-:W-:Y:S05]  /*a2e0*/  @!P1 BRA `(.L_x_231) ;  /* 0xfffffffc00f09947 */ /* 0x002fea000383ffff */
[----:B------:R-:W-:Y:S05]  /*a2f0*/  BRA `(.L_x_269) ;  /* 0xffffffe400f47947 */ /* 0x000fea000383ffff */
.L_x_240:
[----:B------:R-:W-:Y:S01]  /*a300*/  BSSY B0, `(.L_x_270) ;  /* 0x0000006000007945 */ /* 0x000fe20003800000 */
[----:B------:R-:W-:-:S07]  /*a310*/  IMAD.MOV.U32 R15, RZ, RZ, -0x1 ;  /* 0xffffffffff0f7424 */ /* 0x000fce00078e00ff */
[----:B------:R-:W-:Y:S05]  /*a320*/  WARPSYNC.COLLECTIVE R15, `(.L_x_271) ;  /* 0x000000000f0c7348 */ /* 0x000fea0003c00000 */
[----:B------:R-:W-:Y:S02]  /*a330*/  ELECT P6, UR62, PT ;  /* 0x00000000003e782f */ /* 0x000fe400038c0000 */
[----:B------:R-:W-:Y:S01]  /*a340*/  MOV R14, UR62 ;  /* 0x0000003e000e7c02 */ /* 0x000fe20008000f00 */
[----:B------:R-:W-:Y:S10]  /*a350*/  ENDCOLLECTIVE ;  /* 0x000000000000791b */ /* 0x000ff40003800000 */
.L_x_271:
[----:B------:R-:W-:Y:S05]  /*a360*/  BSYNC B0 ;  /* 0x0000000000007941 */ /* 0x000fea0003800000 */
.L_x_270:
[----:B------:R-:W-:Y:S05]  /*a370*/  BRA `(.L_x_272) ;  /* 0xfffffff000447947 */ /* 0x000fea000383ffff */
.L_x_244:
[----:B0-----:R0:W1:Y:S02]  /*a380*/  SYNCS.PHASECHK.TRANS64.TRYWAIT P0, [R7+URZ], R2 ;  /* 0x00000002070075a7 */ /* 0x001064000800017f */
[----:B-1----:R-:W-:Y:S05]  /*a390*/  @!P0 NANOSLEEP.SYNCS 0x989680 ;  /* 0x009896800000895d */ /* 0x002fea0003900000 */
[----:B------:R-:W1:Y:S02]  /*a3a0*/  @!P0 SYNCS.PHASECHK.TRANS64 P0, [R7+URZ], R2 ;  /* 0x00000002070085a7 */ /* 0x000e64000800007f */
[----:B-1----:R-:W-:Y:S05]  /*a3b0*/  @!P0 BRA `(.L_x_244) ;  /* 0xfffffffc00f08947 */ /* 0x002fea000383ffff */
[----:B------:R-:W-:Y:S05]  /*a3c0*/  BRA `(.L_x_273) ;  /* 0xfffffff000847947 */ /* 0x000fea000383ffff */
.L_x_245:
[----:B0-----:R0:W1:Y:S02]  /*a3d0*/  SYNCS.PHASECHK.TRANS64.TRYWAIT P0, [R9+URZ], R4 ;  /* 0x00000004090075a7 */ /* 0x001064000800017f */
[----:B-1----:R-:W-:Y:S05]  /*a3e0*/  @!P0 NANOSLEEP.SYNCS 0x989680 ;  /* 0x009896800000895d */ /* 0x002fea0003900000 */
[----:B------:R-:W1:Y:S02]  /*a3f0*/  @!P0 SYNCS.PHASECHK.TRANS64 P0, [R9+URZ], R4 ;  /* 0x00000004090085a7 */ /* 0x000e64000800007f */
[----:B-1----:R-:W-:Y:S05]  /*a400*/  @!P0 BRA `(.L_x_245) ;  /* 0xfffffffc00f08947 */ /* 0x002fea000383ffff */
[----:B------:R-:W-:Y:S05]  /*a410*/  BRA `(.L_x_274) ;  /* 0xfffffff000947947 */ /* 0x000fea000383ffff */
.L_x_246:
[----:B0-----:R0:W1:Y:S02]  /*a420*/  SYNCS.PHASECHK.TRANS64.TRYWAIT P0, [R6+URZ], R5 ;  /* 0x00000005060075a7 */ /* 0x001064000800017f */
[----:B-1----:R-:W-:Y:S05]  /*a430*/  @!P0 NANOSLEEP.SYNCS 0x989680 ;  /* 0x009896800000895d */ /* 0x002fea0003900000 */
[----:B------:R-:W1:Y:S02]  /*a440*/  @!P0 SYNCS.PHASECHK.TRANS64 P0, [R6+URZ], R5 ;  /* 0x00000005060085a7 */ /* 0x000e64000800007f */
[----:B-1----:R-:W-:Y:S05]  /*a450*/  @!P0 BRA `(.L_x_246) ;  /* 0xfffffffc00f08947 */ /* 0x002fea000383ffff */
[----:B------:R-:W-:Y:S05]  /*a460*/  BRA `(.L_x_275) ;  /* 0xfffffff000a47947 */ /* 0x000fea000383ffff */
.L_x_247:
[----:B0-----:R0:W1:Y:S02]  /*a470*/  SYNCS.PHASECHK.TRANS64.TRYWAIT P0, [R9+URZ], R4 ;  /* 0x00000004090075a7 */ /* 0x001064000800017f */
[----:B-1----:R-:W-:Y:S05]  /*a480*/  @!P0 NANOSLEEP.SYNCS 0x989680 ;  /* 0x009896800000895d */ /* 0x002fea0003900000 */
[----:B------:R-:W1:Y:S02]  /*a490*/  @!P0 SYNCS.PHASECHK.TRANS64 P0, [R9+URZ], R4 ;  /* 0x00000004090085a7 */ /* 0x000e64000800007f */
[----:B-1----:R-:W-:Y:S05]  /*a4a0*/  @!P0 BRA `(.L_x_247) ;  /* 0xfffffffc00f08947 */ /* 0x002fea000383ffff */
[----:B------:R-:W-:Y:S05]  /*a4b0*/  BRA `(.L_x_276) ;  /* 0xfffffff000b47947 */ /* 0x000fea000383ffff */
.L_x_248:
[----:B0-----:R0:W1:Y:S02]  /*a4c0*/  SYNCS.PHASECHK.TRANS64.TRYWAIT P0, [R6+URZ], R5 ;  /* 0x00000005060075a7 */ /* 0x001064000800017f */
[----:B-1----:R-:W-:Y:S05]  /*a4d0*/  @!P0 NANOSLEEP.SYNCS 0x989680 ;  /* 0x009896800000895d */ /* 0x002fea0003900000 */
[----:B------:R-:W1:Y:S02]  /*a4e0*/  @!P0 SYNCS.PHASECHK.TRANS64 P0, [R6+URZ], R5 ;  /* 0x00000005060085a7 */ /* 0x000e64000800007f */
[----:B-1----:R-:W-:Y:S05]  /*a4f0*/  @!P0 BRA `(.L_x_248) ;  /* 0xfffffffc00f08947 */ /* 0x002fea000383ffff */
[----:B------:R-:W-:Y:S05]  /*a500*/  BRA `(.L_x_277) ;  /* 0xfffffff000c47947 */ /* 0x000fea000383ffff */
.L_x_249:
[----:B0-----:R0:W1:Y:S02]  /*a510*/  SYNCS.PHASECHK.TRANS64.TRYWAIT P0, [R9+URZ], R4 ;  /* 0x00000004090075a7 */ /* 0x001064000800017f */
[----:B-1----:R-:W-:Y:S05]  /*a520*/  @!P0 NANOSLEEP.SYNCS 0x989680 ;  /* 0x009896800000895d */ /* 0x002fea0003900000 */
[----:B------:R-:W1:Y:S02]  /*a530*/  @!P0 SYNCS.PHASECHK.TRANS64 P0, [R9+URZ], R4 ;  /* 0x00000004090085a7 */ /* 0x000e64000800007f */
[----:B-1----:R-:W-:Y:S05]  /*a540*/  @!P0 BRA `(.L_x_249) ;  /* 0xfffffffc00f08947 */ /* 0x002fea000383ffff */
[----:B------:R-:W-:Y:S05]  /*a550*/  BRA `(.L_x_278) ;  /* 0xfffffff000d47947 */ /* 0x000fea000383ffff */
.L_x_250:
[----:B0-----:R0:W1:Y:S02]  /*a560*/  SYNCS.PHASECHK.TRANS64.TRYWAIT P0, [R6+URZ], R5 ;  /* 0x00000005060075a7 */ /* 0x001064000800017f */
[----:B-1----:R-:W-:Y:S05]  /*a570*/  @!P0 NANOSLEEP.SYNCS 0x989680 ;  /* 0x009896800000895d */ /* 0x002fea0003900000 */
[----:B------:R-:W1:Y:S02]  /*a580*/  @!P0 SYNCS.PHASECHK.TRANS64 P0, [R6+URZ], R5 ;  /* 0x00000005060085a7 */ /* 0x000e64000800007f */
[----:B-1----:R-:W-:Y:S05]  /*a590*/  @!P0 BRA `(.L_x_250) ;  /* 0xfffffffc00f08947 */ /* 0x002fea000383ffff */
[----:B------:R-:W-:Y:S05]  /*a5a0*/  BRA `(.L_x_279) ;  /* 0xfffffff000e47947 */ /* 0x000fea000383ffff */
.L_x_251:
[----:B0-----:R0:W1:Y:S02]  /*a5b0*/  SYNCS.PHASECHK.TRANS64.TRYWAIT P0, [R9+URZ], R4 ;  /* 0x00000004090075a7 */ /* 0x001064000800017f */
[----:B-1----:R-:W-:Y:S05]  /*a5c0*/  @!P0 NANOSLEEP.SYNCS 0x989680 ;  /* 0x009896800000895d */ /* 0x002fea0003900000 */
[----:B------:R-:W1:Y:S02]  /*a5d0*/  @!P0 SYNCS.PHASECHK.TRANS64 P0, [R9+URZ], R4 ;  /* 0x00000004090085a7 */ /* 0x000e64000800007f */
[----:B-1----:R-:W-:Y:S05]  /*a5e0*/  @!P0 BRA `(.L_x_251) ;  /* 0xfffffffc00f08947 */ /* 0x002fea000383ffff */
[----:B------:R-:W-:Y:S05]  /*a5f0*/  BRA `(.L_x_280) ;  /* 0xfffffff000f47947 */ /* 0x000fea000383ffff */
.L_x_252:
[----:B0-----:R0:W1:Y:S02]  /*a600*/  SYNCS.PHASECHK.TRANS64.TRYWAIT P0, [R6+URZ], R5 ;  /* 0x00000005060075a7 */ /* 0x001064000800017f */
[----:B-1----:R-:W-:Y:S05]  /*a610*/  @!P0 NANOSLEEP.SYNCS 0x989680 ;  /* 0x009896800000895d */ /* 0x002fea0003900000 */
[----:B------:R-:W1:Y:S02]  /*a620*/  @!P0 SYNCS.PHASECHK.TRANS64 P0, [R6+URZ], R5 ;  /* 0x00000005060085a7 */ /* 0x000e64000800007f */
[----:B-1----:R-:W-:Y:S05]  /*a630*/  @!P0 BRA `(.L_x_252) ;  /* 0xfffffffc00f08947 */ /* 0x002fea000383ffff */
[----:B------:R-:W-:Y:S05]  /*a640*/  BRA `(.L_x_281) ;  /* 0xfffffff400047947 */ /* 0x000fea000383ffff */
.L_x_253:
[----:B0-----:R0:W1:Y:S02]  /*a650*/  SYNCS.PHASECHK.TRANS64.TRYWAIT P0, [R9+URZ], R4 ;  /* 0x00000004090075a7 */ /* 0x001064000800017f */
[----:B-1----:R-:W-:Y:S05]  /*a660*/  @!P0 NANOSLEEP.SYNCS 0x989680 ;  /* 0x009896800000895d */ /* 0x002fea0003900000 */
[----:B------:R-:W1:Y:S02]  /*a670*/  @!P0 SYNCS.PHASECHK.TRANS64 P0, [R9+URZ], R4 ;  /* 0x00000004090085a7 */ /* 0x000e64000800007f */
[----:B-1----:R-:W-:Y:S05]  /*a680*/  @!P0 BRA `(.L_x_253) ;  /* 0xfffffffc00f08947 */ /* 0x002fea000383ffff */
[----:B------:R-:W-:Y:S05]  /*a690*/  BRA `(.L_x_282) ;  /* 0xfffffff400147947 */ /* 0x000fea000383ffff */
.L_x_254:
[----:B0-----:R0:W1:Y:S02]  /*a6a0*/  SYNCS.PHASECHK.TRANS64.TRYWAIT P0, [R6+URZ], R5 ;  /* 0x00000005060075a7 */ /* 0x001064000800017f */
[----:B-1----:R-:W-:Y:S05]  /*a6b0*/  @!P0 NANOSLEEP.SYNCS 0x989680 ;  /* 0x009896800000895d */ /* 0x002fea0003900000 */
[----:B------:R-:W1:Y:S02]  /*a6c0*/  @!P0 SYNCS.PHASECHK.TRANS64 P0, [R6+URZ], R5 ;  /* 0x00000005060085a7 */ /* 0x000e64000800007f */
[----:B-1----:R-:W-:Y:S05]  /*a6d0*/  @!P0 BRA `(.L_x_254) ;  /* 0xfffffffc00f08947 */ /* 0x002fea000383ffff */
[----:B------:R-:W-:Y:S05]  /*a6e0*/  BRA `(.L_x_283) ;  /* 0xfffffff400247947 */ /* 0x000fea000383ffff */
.L_x_255:
[----:B0-----:R0:W1:Y:S02]  /*a6f0*/  SYNCS.PHASECHK.TRANS64.TRYWAIT P0, [R9+URZ], R4 ;  /* 0x00000004090075a7 */ /* 0x001064000800017f */
[----:B-1----:R-:W-:Y:S05]  /*a700*/  @!P0 NANOSLEEP.SYNCS 0x989680 ;  /* 0x009896800000895d */ /* 0x002fea0003900000 */
[----:B------:R-:W1:Y:S02]  /*a710*/  @!P0 SYNCS.PHASECHK.TRANS64 P0, [R9+URZ], R4 ;  /* 0x00000004090085a7 */ /* 0x000e64000800007f */
[----:B-1----:R-:W-:Y:S05]  /*a720*/  @!P0 BRA `(.L_x_255) ;  /* 0xfffffffc00f08947 */ /* 0x002fea000383ffff */
[----:B------:R-:W-:Y:S05]  /*a730*/  BRA `(.L_x_284) ;  /* 0xfffffff400347947 */ /* 0x000fea000383ffff */
.L_x_256:
[----:B0-----:R0:W1:Y:S02]  /*a740*/  SYNCS.PHASECHK.TRANS64.TRYWAIT P0, [R6+URZ], R5 ;  /* 0x00000005060075a7 */ /* 0x001064000800017f */
[----:B-1----:R-:W-:Y:S05]  /*a750*/  @!P0 NANOSLEEP.SYNCS 0x989680 ;  /* 0x009896800000895d */ /* 0x002fea0003900000 */
[----:B------:R-:W1:Y:S02]  /*a760*/  @!P0 SYNCS.PHASECHK.TRANS64 P0, [R6+URZ], R5 ;  /* 0x00000005060085a7 */ /* 0x000e64000800007f */
[----:B-1----:R-:W-:Y:S05]  /*a770*/  @!P0 BRA `(.L_x_256) ;  /* 0xfffffffc00f08947 */ /* 0x002fea000383ffff */
[----:B------:R-:W-:Y:S05]  /*a780*/  BRA `(.L_x_285) ;  /* 0xfffffff400447947 */ /* 0x000fea000383ffff */
.L_x_257:
[----:B0-----:R0:W1:Y:S02]  /*a790*/  SYNCS.PHASECHK.TRANS64.TRYWAIT P0, [R9+URZ], R4 ;  /* 0x00000004090075a7 */ /* 0x001064000800017f */
[----:B-1----:R-:W-:Y:S05]  /*a7a0*/  @!P0 NANOSLEEP.SYNCS 0x989680 ;  /* 0x009896800000895d */ /* 0x002fea0003900000 */
[----:B------:R-:W1:Y:S02]  /*a7b0*/  @!P0 SYNCS.PHASECHK.TRANS64 P0, [R9+URZ], R4 ;  /* 0x00000004090085a7 */ /* 0x000e64000800007f */
[----:B-1----:R-:W-:Y:S05]  /*a7c0*/  @!P0 BRA `(.L_x_257) ;  /* 0xfffffffc00f08947 */ /* 0x002fea000383ffff */
[----:B------:R-:W-:Y:S05]  /*a7d0*/  BRA `(.L_x_286) ;  /* 0xfffffff400547947 */ /* 0x000fea000383ffff */
.L_x_258:
[----:B0-----:R0:W1:Y:S02]  /*a7e0*/  SYNCS.PHASECHK.TRANS64.TRYWAIT P0, [R6+URZ], R5 ;  /* 0x00000005060075a7 */ /* 0x001064000800017f */
[----:B-1----:R-:W-:Y:S05]  /*a7f0*/  @!P0 NANOSLEEP.SYNCS 0x989680 ;  /* 0x009896800000895d */ /* 0x002fea0003900000 */
[----:B------:R-:W1:Y:S02]  /*a800*/  @!P0 SYNCS.PHASECHK.TRANS64 P0, [R6+URZ], R5 ;  /* 0x00000005060085a7 */ /* 0x000e64000800007f */
[----:B-1----:R-:W-:Y:S05]  /*a810*/  @!P0 BRA `(.L_x_258) ;  /* 0xfffffffc00f08947 */ /* 0x002fea000383ffff */
[----:B------:R-:W-:Y:S05]  /*a820*/  BRA `(.L_x_287) ;  /* 0xfffffff400647947 */ /* 0x000fea000383ffff */
.L_x_259:
[----:B0-----:R0:W1:Y:S02]  /*a830*/  SYNCS.PHASECHK.TRANS64.TRYWAIT P0, [R9+URZ], R4 ;  /* 0x00000004090075a7 */ /* 0x001064000800017f */
[----:B-1----:R-:W-:Y:S05]  /*a840*/  @!P0 NANOSLEEP.SYNCS 0x989680 ;  /* 0x009896800000895d */ /* 0x002fea0003900000 */
[----:B------:R-:W1:Y:S02]  /*a850*/  @!P0 SYNCS.PHASECHK.TRANS64 P0, [R9+URZ], R4 ;  /* 0x00000004090085a7 */ /* 0x000e64000800007f */
[----:B-1----:R-:W-:Y:S05]  /*a860*/  @!P0 BRA `(.L_x_259) ;  /* 0xfffffffc00f08947 */ /* 0x002fea000383ffff */
[----:B------:R-:W-:Y:S05]  /*a870*/  BRA `(.L_x_288) ;  /* 0xfffffff400747947 */ /* 0x000fea000383ffff */
.L_x_260:
[----:B0-----:R0:W1:Y:S02]  /*a880*/  SYNCS.PHASECHK.TRANS64.TRYWAIT P0, [R6+URZ], R5 ;  /* 0x00000005060075a7 */ /* 0x001064000800017f */
[----:B-1----:R-:W-:Y:S05]  /*a890*/  @!P0 NANOSLEEP.SYNCS 0x989680 ;  /* 0x009896800000895d */ /* 0x002fea0003900000 */
[----:B------:R-:W1:Y:S02]  /*a8a0*/  @!P0 SYNCS.PHASECHK.TRANS64 P0, [R6+URZ], R5 ;  /* 0x00000005060085a7 */ /* 0x000e64000800007f */
[----:B-1----:R-:W-:Y:S05]  /*a8b0*/  @!P0 BRA `(.L_x_260) ;  /* 0xfffffffc00f08947 */ /* 0x002fea000383ffff */
[----:B------:R-:W-:Y:S05]  /*a8c0*/  BRA `(.L_x_289) ;  /* 0xfffffff400847947 */ /* 0x000fea000383ffff */
.L_x_261:
[----:B0-----:R0:W1:Y:S02]  /*a8d0*/  SYNCS.PHASECHK.TRANS64.TRYWAIT P0, [R9+URZ], R4 ;  /* 0x00000004090075a7 */ /* 0x001064000800017f */
[----:B-1----:R-:W-:Y:S05]  /*a8e0*/  @!P0 NANOSLEEP.SYNCS 0x989680 ;  /* 0x009896800000895d */ /* 0x002fea0003900000 */
[----:B------:R-:W1:Y:S02]  /*a8f0*/  @!P0 SYNCS.PHASECHK.TRANS64 P0, [R9+URZ], R4 ;  /* 0x00000004090085a7 */ /* 0x000e64000800007f */
[----:B-1----:R-:W-:Y:S05]  /*a900*/  @!P0 BRA `(.L_x_261) ;  /* 0xfffffffc00f08947 */ /* 0x002fea000383ffff */
[----:B------:R-:W-:Y:S05]  /*a910*/  BRA `(.L_x_290) ;  /* 0xfffffff400947947 */ /* 0x000fea000383ffff */
.L_x_262:
[----:B0-----:R0:W1:Y:S02]  /*a920*/  SYNCS.PHASECHK.TRANS64.TRYWAIT P0, [R6+URZ], R5 ;  /* 0x00000005060075a7 */ /* 0x001064000800017f */
[----:B-1----:R-:W-:Y:S05]  /*a930*/  @!P0 NANOSLEEP.SYNCS 0x989680 ;  /* 0x009896800000895d */ /* 0x002fea0003900000 */
[----:B------:R-:W1:Y:S02]  /*a940*/  @!P0 SYNCS.PHASECHK.TRANS64 P0, [R6+URZ], R5 ;  /* 0x00000005060085a7 */ /* 0x000e64000800007f */
[----:B-1----:R-:W-:Y:S05]  /*a950*/  @!P0 BRA `(.L_x_262) ;  /* 0xfffffffc00f08947 */ /* 0x002fea000383ffff */
[----:B------:R-:W-:Y:S05]  /*a960*/  BRA `(.L_x_291) ;  /* 0xfffffff400a47947 */ /* 0x000fea000383ffff */
.L_x_263:
[----:B0-----:R0:W1:Y:S02]  /*a970*/  SYNCS.PHASECHK.TRANS64.TRYWAIT P0, [R9+URZ], R4 ;  /* 0x00000004090075a7 */ /* 0x001064000800017f */
[----:B-1----:R-:W-:Y:S05]  /*a980*/  @!P0 NANOSLEEP.SYNCS 0x989680 ;  /* 0x009896800000895d */ /* 0x002fea0003900000 */
[----:B------:R-:W1:Y:S02]  /*a990*/  @!P0 SYNCS.PHASECHK.TRANS64 P0, [R9+URZ], R4 ;  /* 0x00000004090085a7 */ /* 0x000e64000800007f */
[----:B-1----:R-:W-:Y:S05]  /*a9a0*/  @!P0 BRA `(.L_x_263) ;  /* 0xfffffffc00f08947 */ /* 0x002fea000383ffff */
[----:B------:R-:W-:Y:S05]  /*a9b0*/  BRA `(.L_x_292) ;  /* 0xfffffff400b47947 */ /* 0x000fea000383ffff */
.L_x_264:
[----:B-1----:R1:W2:Y:S02]  /*a9c0*/  SYNCS.PHASECHK.TRANS64.TRYWAIT P0, [R6+URZ], R5 ;  /* 0x00000005060075a7 */ /* 0x0022a4000800017f */
[----:B--2---:R-:W-:Y:S05]  /*a9d0*/  @!P0 NANOSLEEP.SYNCS 0x989680 ;  /* 0x009896800000895d */ /* 0x004fea0003900000 */
[----:B------:R-:W2:Y:S02]  /*a9e0*/  @!P0 SYNCS.PHASECHK.TRANS64 P0, [R6+URZ], R5 ;  /* 0x00000005060085a7 */ /* 0x000ea4000800007f */
[----:B--2---:R-:W-:Y:S05]  /*a9f0*/  @!P0 BRA `(.L_x_264) ;  /* 0xfffffffc00f08947 */ /* 0x004fea000383ffff */
[----:B------:R-:W-:Y:S05]  /*aa00*/  BRA `(.L_x_293) ;  /* 0xfffffff400bc7947 */ /* 0x000fea000383ffff */
.L_x_294:
[----:B------:R-:W-:-:S00]  /*aa10*/  BRA `(.L_x_294) ;  /* 0xfffffffc00fc7947 */ /* 0x000fc0000383ffff */
[----:B------:R-:W-:-:S00]  /*aa20*/  NOP ;  /* 0x0000000000007918 */ /* 0x000fc00000000000 */
        /* <DEDUP_REMOVED lines=13> */
.L_x_295:


//--------------------- .nv.global.init           --------------------------
	.section	.nv.global.init,"aw",@progbits
.nv.global.init:
	.type		$str$22,@object
	.size		$str$22,($str$23 - $str$22)
$str$22:
        /*0000*/ 	.byte	0x6b, 0x5f, 0x74, 0x69, 0x6c, 0x65, 0x5f, 0x63, 0x6f, 0x75, 0x6e, 0x74, 0x20, 0x3e, 0x3d, 0x20
        /*0010*/ 	.byte	0x31, 0x00
	.type		$str$23,@object
	.size		$str$23,(__unnamed_1 - $str$23)
$str$23:
        /*0012*/ 	.byte	0x2f, 0x74, 0x6d, 0x70, 0x2f, 0x63, 0x75, 0x74, 0x6c, 0x61, 0x73, 0x73, 0x5f, 0x73, 0x77, 0x65
        /*0022*/ 	.byte	0x65, 0x70, 0x5f, 0x73, 0x72, 0x63, 0x2f, 0x69, 0x6e, 0x63, 0x6c, 0x75, 0x64, 0x65, 0x2f, 0x63
        /*0032*/ 	.byte	0x75, 0x74, 0x6c, 0x61, 0x73, 0x73, 0x2f, 0x67, 0x65, 0x6d, 0x6d, 0x2f, 0x63, 0x6f, 0x6c, 0x6c
        /*0042*/ 	.byte	0x65, 0x63, 0x74, 0x69, 0x76, 0x65, 0x2f, 0x73, 0x6d, 0x39, 0x30, 0x5f, 0x6d, 0x6d, 0x61, 0x5f
        /*0052*/ 	.byte	0x74, 0x6d, 0x61, 0x5f, 0x67, 0x6d, 0x6d, 0x61, 0x5f, 0x73, 0x73, 0x5f, 0x77, 0x61, 0x72, 0x70
        /*0062*/ 	.byte	0x73, 0x70, 0x65, 0x63, 0x69, 0x61, 0x6c, 0x69, 0x7a, 0x65, 0x64, 0x2e, 0x68, 0x70, 0x70, 0x00
	.type		__unnamed_1,@object
	.size		__unnamed_1,(.L_0 - __unnamed_1)
__unnamed_1:
        /*0072*/ 	.byte	0x76, 0x6f, 0x69, 0x64, 0x20, 0x63, 0x75, 0x74, 0x6c, 0x61, 0x73, 0x73, 0x3a, 0x3a, 0x67, 0x65
        /* <DEDUP_REMOVED lines=179> */
        /*0bb2*/ 	.byte	0x3a, 0x3a, 0x69, 0x64, 0x65, 0x6e, 0x74, 0x69, 0x74, 0x79, 0x5d, 0x00
.L_0:


//--------------------- .nv.shared._ZN7cutlass13device_kernelINS_4gemm6kernel13GemmUniversalIN4cute5tupleIJiiiiEEENS1_10collective13CollectiveMmaINS1_34MainloopSm90TmaGmmaWarpSpecializedILi22ENS5_IJNS4_1CILi1EEESB_SB_EEENS1_35KernelTmaWarpSpecializedCooperativeEEENS5_IJNSA_ILi128EEENSA_ILi192EEENSA_ILi16EEEEEENS_6half_tENS5_IJlSB_lEEESJ_SK_NS4_8TiledMMAINS4_8MMA_AtomIJNS4_4SM904GMMA26MMA_64x192x16_F32F16F16_SSILNSO_5MajorE0ELSQ_0ELNSO_7ScaleInE1ELSR_1EEEEEENS4_6LayoutINS5_IJNSA_ILi2EEESB_SB_EEENS5_IJSB_NSA_ILi0EEESX_EEEEENS5_IJNS4_10UnderscoreES10_S10_EEEEENS4_13SM90_TMA_LOADENS4_14ComposedLayoutINS4_7SwizzleILi1ELi4ELi3EEENS4_18smem_ptr_flag_bitsILi16EEENSU_INS5_IJNSA_ILi8EEESH_EEENS5_IJSH_SB_EEEEEEEvNS4_8identityES13_S1D_vS1E_EENS_8epilogue10collective6detail29Sm90TmaWarpSpecializedAdapterINS1H_15DefaultEpilogueISJ_SK_SK_NS1G_6thread17LinearCombinationISJ_Li1EffLNS1L_9ScaleType4KindE0ELNS_15FloatRoundStyleE2ESJ_EENS1_15EpilogueDefaultEEEEEvvEEEEvNT_6ParamsE --------------------------
	.section	.nv.shared._ZN7cutlass13device_kernelINS_4gemm6kernel13GemmUniversalIN4cute5tupleIJiiiiEEENS1_10collective13CollectiveMmaINS1_34MainloopSm90TmaGmmaWarpSpecializedILi22ENS5_IJNS4_1CILi1EEESB_SB_EEENS1_35KernelTmaWarpSpecializedCooperativeEEENS5_IJNSA_ILi128EEENSA_ILi192EEENSA_ILi16EEEEEENS_6half_tENS5_IJlSB_lEEESJ_SK_NS4_8TiledMMAINS4_8MMA_AtomIJNS4_4SM904GMMA26MMA_64x192x16_F32F16F16_SSILNSO_5MajorE0ELSQ_0ELNSO_7ScaleInE1ELSR_1EEEEEENS4_6LayoutINS5_IJNSA_ILi2EEESB_SB_EEENS5_IJSB_NSA_ILi0EEESX_EEEEENS5_IJNS4_10UnderscoreES10_S10_EEEEENS4_13SM90_TMA_LOADENS4_14ComposedLayoutINS4_7SwizzleILi1ELi4ELi3EEENS4_18smem_ptr_flag_bitsILi16EEENSU_INS5_IJNSA_ILi8EEESH_EEENS5_IJSH_SB_EEEEEEEvNS4_8identityES13_S1D_vS1E_EENS_8epilogue10collective6detail29Sm90TmaWarpSpecializedAdapterINS1H_15DefaultEpilogueISJ_SK_SK_NS1G_6thread17LinearCombinationISJ_Li1EffLNS1L_9ScaleType4KindE0ELNS_15FloatRoundStyleE2ESJ_EENS1_15EpilogueDefaultEEEEEvvEEEEvNT_6ParamsE,"aw",@nobits
	.sectionflags	@""
	.align	16
	.zero		1024


//--------------------- .nv.shared.reserved.0     --------------------------
	.section	.nv.shared.reserved.0,"aw",@nobits
	.weak		__nv_reservedSMEM_offset_0_alias
	.size		__nv_reservedSMEM_offset_0_alias, 0, 0
	.other		__nv_reservedSMEM_offset_0_alias,@"STO_CUDA_RESERVED_SHARED STV_DEFAULT"
__nv_reservedSMEM_offset_0_alias:
	.zero		0


//--------------------- .nv.global                --------------------------
	.section	.nv.global,"aw",@nobits
.nv.global:
	.type		_ZN39_INTERNAL_40824a4c_4_k_cu_10001ea3_52734cute1_E,@object
	.size		_ZN39_INTERNAL_40824a4c_4_k_cu_10001ea3_52734cute1_E,(_ZN39_INTERNAL_40824a4c_4_k_cu_10001ea3_52734cuda3std3__45__cpo6cbeginE - _ZN39_INTERNAL_40824a4c_4_k_cu_10001ea3_52734cute1_E)
_ZN39_INTERNAL_40824a4c_4_k_cu_10001ea3_52734cute1_E:
	.zero		1
	.type		_ZN39_INTERNAL_40824a4c_4_k_cu_10001ea3_52734cuda3std3__45__cpo6cbeginE,@object
	.size		_ZN39_INTERNAL_40824a4c_4_k_cu_10001ea3_52734cuda3std3__45__cpo6cbeginE,(_ZN39_INTERNAL_40824a4c_4_k_cu_10001ea3_52734cuda3std3__48in_placeE - _ZN39_INTERNAL_40824a4c_4_k_cu_10001ea3_52734cuda3std3__45__cpo6cbeginE)
_ZN39_INTERNAL_40824a4c_4_k_cu_10001ea3_52734cuda3std3__45__cpo6cbeginE:
	.zero		1
	.type		_ZN39_INTERNAL_40824a4c_4_k_cu_10001ea3_52734cuda3std3__48in_placeE,@object
	.size		_ZN39_INTERNAL_40824a4c_4_k_cu_10001ea3_52734cuda3std3__48in_placeE,(_ZN39_INTERNAL_40824a4c_4_k_cu_10001ea3_52734cuda3std6ranges3__45__cpo9iter_moveE - _ZN39_INTERNAL_40824a4c_4_k_cu_10001ea3_52734cuda3std3__48in_placeE)
_ZN39_INTERNAL_40824a4c_4_k_cu_10001ea3_52734cuda3std3__48in_placeE:
	.zero		1
	.type		_ZN39_INTERNAL_40824a4c_4_k_cu_10001ea3_52734cuda3std6ranges3__45__cpo9iter_moveE,@object
	.size		_ZN39_INTERNAL_40824a4c_4_k_cu_10001ea3_52734cuda3std6ranges3__45__cpo9iter_moveE,(_ZN39_INTERNAL_40824a4c_4_k_cu_10001ea3_52734cuda3std3__45__cpo5beginE - _ZN39_INTERNAL_40824a4c_4_k_cu_10001ea3_52734cuda3std6ranges3__45__cpo9iter_moveE)
_ZN39_INTERNAL_40824a4c_4_k_cu_10001ea3_52734cuda3std6ranges3__45__cpo9iter_moveE:
	.zero		1
	.type		_ZN39_INTERNAL_40824a4c_4_k_cu_10001ea3_52734cuda3std3__45__cpo5beginE,@object
	.size		_ZN39_INTERNAL_40824a4c_4_k_cu_10001ea3_52734cuda3std3__45__cpo5beginE,(_ZN39_INTERNAL_40824a4c_4_k_cu_10001ea3_52734cuda3std3__441_GLOBAL__N__40824a4c_4_k_cu_10001ea3_52736ignoreE - _ZN39_INTERNAL_40824a4c_4_k_cu_10001ea3_52734cuda3std3__45__cpo5beginE)
_ZN39_INTERNAL_40824a4c_4_k_cu_10001ea3_52734cuda3std3__45__cpo5beginE:
	.zero		1
	.type		_ZN39_INTERNAL_40824a4c_4_k_cu_10001ea3_52734cuda3std3__441_GLOBAL__N__40824a4c_4_k_cu_10001ea3_52736ignoreE,@object
	.size		_ZN39_INTERNAL_40824a4c_4_k_cu_10001ea3_52734cuda3std3__441_GLOBAL__N__40824a4c_4_k_cu_10001ea3_52736ignoreE,(_ZN39_INTERNAL_40824a4c_4_k_cu_10001ea3_52734cute7productE - _ZN39_INTERNAL_40824a4c_4_k_cu_10001ea3_52734cuda3std3__441_GLOBAL__N__40824a4c_4_k_cu_10001ea3_52736ignoreE)
_ZN39_INTERNAL_40824a4c_4_k_cu_10001ea3_52734cuda3std3__441_GLOBAL__N__40824a4c_4_k_cu_10001ea3_52736ignoreE:
	.zero		1
	.type		_ZN39_INTERNAL_40824a4c_4_k_cu_10001ea3_52734cute7productE,@object
	.size		_ZN39_INTERNAL_40824a4c_4_k_cu_10001ea3_52734cute7productE,(_ZN39_INTERNAL_40824a4c_4_k_cu_10001ea3_52734cuda3std3__45__cpo3endE - _ZN39_INTERNAL_40824a4c_4_k_cu_10001ea3_52734cute7productE)
_ZN39_INTERNAL_40824a4c_4_k_cu_10001ea3_52734cute7productE:
	.zero		1
	.type		_ZN39_INTERNAL_40824a4c_4_k_cu_10001ea3_52734cuda3std3__45__cpo3endE,@object
	.size		_ZN39_INTERNAL_40824a4c_4_k_cu_10001ea3_52734cuda3std3__45__cpo3endE,(_ZN39_INTERNAL_40824a4c_4_k_cu_10001ea3_52734cuda3std3__419piecewise_constructE - _ZN39_INTERNAL_40824a4c_4_k_cu_10001ea3_52734cuda3std3__45__cpo3endE)
_ZN39_INTERNAL_40824a4c_4_k_cu_10001ea3_52734cuda3std3__45__cpo3endE:
	.zero		1
	.type		_ZN39_INTERNAL_40824a4c_4_k_cu_10001ea3_52734cuda3std3__419piecewise_constructE,@object
	.size		_ZN39_INTERNAL_40824a4c_4_k_cu_10001ea3_52734cuda3std3__419piecewise_constructE,(_ZN39_INTERNAL_40824a4c_4_k_cu_10001ea3_52734cuda3std3__45__cpo4cendE - _ZN39_INTERNAL_40824a4c_4_k_cu_10001ea3_52734cuda3std3__419piecewise_constructE)
_ZN39_INTERNAL_40824a4c_4_k_cu_10001ea3_52734cuda3std3__419piecewise_constructE:
	.zero		1
	.type		_ZN39_INTERNAL_40824a4c_4_k_cu_10001ea3_52734cuda3std3__45__cpo4cendE,@object
	.size		_ZN39_INTERNAL_40824a4c_4_k_cu_10001ea3_52734cuda3std3__45__cpo4cendE,(_ZN39_INTERNAL_40824a4c_4_k_cu_10001ea3_52734cuda3std6ranges3__45__cpo4swapE - _ZN39_INTERNAL_40824a4c_4_k_cu_10001ea3_52734cuda3std3__45__cpo4cendE)
_ZN39_INTERNAL_40824a4c_4_k_cu_10001ea3_52734cuda3std3__45__cpo4cendE:
	.zero		1
	.type		_ZN39_INTERNAL_40824a4c_4_k_cu_10001ea3_52734cuda3std6ranges3__45__cpo4swapE,@object
	.size		_ZN39_INTERNAL_40824a4c_4_k_cu_10001ea3_52734cuda3std6ranges3__45__cpo4swapE,(.L_8 - _ZN39_INTERNAL_40824a4c_4_k_cu_10001ea3_52734cuda3std6ranges3__45__cpo4swapE)
_ZN39_INTERNAL_40824a4c_4_k_cu_10001ea3_52734cuda3std6ranges3__45__cpo4swapE:
	.zero		1
.L_8:


//--------------------- .nv.constant0._ZN7cutlass13device_kernelINS_4gemm6kernel13GemmUniversalIN4cute5tupleIJiiiiEEENS1_10collective13CollectiveMmaINS1_34MainloopSm90TmaGmmaWarpSpecializedILi22ENS5_IJNS4_1CILi1EEESB_SB_EEENS1_35KernelTmaWarpSpecializedCooperativeEEENS5_IJNSA_ILi128EEENSA_ILi192EEENSA_ILi16EEEEEENS_6half_tENS5_IJlSB_lEEESJ_SK_NS4_8TiledMMAINS4_8MMA_AtomIJNS4_4SM904GMMA26MMA_64x192x16_F32F16F16_SSILNSO_5MajorE0ELSQ_0ELNSO_7ScaleInE1ELSR_1EEEEEENS4_6LayoutINS5_IJNSA_ILi2EEESB_SB_EEENS5_IJSB_NSA_ILi0EEESX_EEEEENS5_IJNS4_10UnderscoreES10_S10_EEEEENS4_13SM90_TMA_LOADENS4_14ComposedLayoutINS4_7SwizzleILi1ELi4ELi3EEENS4_18smem_ptr_flag_bitsILi16EEENSU_INS5_IJNSA_ILi8EEESH_EEENS5_IJSH_SB_EEEEEEEvNS4_8identityES13_S1D_vS1E_EENS_8epilogue10collective6detail29Sm90TmaWarpSpecializedAdapterINS1H_15DefaultEpilogueISJ_SK_SK_NS1G_6thread17LinearCombinationISJ_Li1EffLNS1L_9ScaleType4KindE0ELNS_15FloatRoundStyleE2ESJ_EENS1_15EpilogueDefaultEEEEEvvEEEEvNT_6ParamsE --------------------------
	.section	.nv.constant0._ZN7cutlass13device_kernelINS_4gemm6kernel13GemmUniversalIN4cute5tupleIJiiiiEEENS1_10collective13CollectiveMmaINS1_34MainloopSm90TmaGmmaWarpSpecializedILi22ENS5_IJNS4_1CILi1EEESB_SB_EEENS1_35KernelTmaWarpSpecializedCooperativeEEENS5_IJNSA_ILi128EEENSA_ILi192EEENSA_ILi16EEEEEENS_6half_tENS5_IJlSB_lEEESJ_SK_NS4_8TiledMMAINS4_8MMA_AtomIJNS4_4SM904GMMA26MMA_64x192x16_F32F16F16_SSILNSO_5MajorE0ELSQ_0ELNSO_7ScaleInE1ELSR_1EEEEEENS4_6LayoutINS5_IJNSA_ILi2EEESB_SB_EEENS5_IJSB_NSA_ILi0EEESX_EEEEENS5_IJNS4_10UnderscoreES10_S10_EEEEENS4_13SM90_TMA_LOADENS4_14ComposedLayoutINS4_7SwizzleILi1ELi4ELi3EEENS4_18smem_ptr_flag_bitsILi16EEENSU_INS5_IJNSA_ILi8EEESH_EEENS5_IJSH_SB_EEEEEEEvNS4_8identityES13_S1D_vS1E_EENS_8epilogue10collective6detail29Sm90TmaWarpSpecializedAdapterINS1H_15DefaultEpilogueISJ_SK_SK_NS1G_6thread17LinearCombinationISJ_Li1EffLNS1L_9ScaleType4KindE0ELNS_15FloatRoundStyleE2ESJ_EENS1_15EpilogueDefaultEEEEEvvEEEEvNT_6ParamsE,"a",@progbits
	.sectionflags	@""
	.align	4
.nv.constant0._ZN7cutlass13device_kernelINS_4gemm6kernel13GemmUniversalIN4cute5tupleIJiiiiEEENS1_10collective13CollectiveMmaINS1_34MainloopSm90TmaGmmaWarpSpecializedILi22ENS5_IJNS4_1CILi1EEESB_SB_EEENS1_35KernelTmaWarpSpecializedCooperativeEEENS5_IJNSA_ILi128EEENSA_ILi192EEENSA_ILi16EEEEEENS_6half_tENS5_IJlSB_lEEESJ_SK_NS4_8TiledMMAINS4_8MMA_AtomIJNS4_4SM904GMMA26MMA_64x192x16_F32F16F16_SSILNSO_5MajorE0ELSQ_0ELNSO_7ScaleInE1ELSR_1EEEEEENS4_6LayoutINS5_IJNSA_ILi2EEESB_SB_EEENS5_IJSB_NSA_ILi0EEESX_EEEEENS5_IJNS4_10UnderscoreES10_S10_EEEEENS4_13SM90_TMA_LOADENS4_14ComposedLayoutINS4_7SwizzleILi1ELi4ELi3EEENS4_18smem_ptr_flag_bitsILi16EEENSU_INS5_IJNSA_ILi8EEESH_EEENS5_IJSH_SB_EEEEEEEvNS4_8identityES13_S1D_vS1E_EENS_8epilogue10collective6detail29Sm90TmaWarpSpecializedAdapterINS1H_15DefaultEpilogueISJ_SK_SK_NS1G_6thread17LinearCombinationISJ_Li1EffLNS1L_9ScaleType4KindE0ELNS_15FloatRoundStyleE2ESJ_EENS1_15EpilogueDefaultEEEEEvvEEEEvNT_6ParamsE:
	.zero		1664


//--------------------- SYMBOLS --------------------------

	.type		.nv.reservedSmem.offset0,@object
	.size		.nv.reservedSmem.offset0,0x4
	.type		__assertfail,@function
